//
// Generated by NVIDIA NVVM Compiler
//
// Compiler Build ID: CL-36424714
// Cuda compilation tools, release 13.0, V13.0.88
// Based on NVVM 20.0.0
//

.version 9.0
.target sm_100
.address_size 64

	// .globl	_Z22flash_attention_kernelPKfS0_S0_iifiiPfS1_
.extern .shared .align 16 .b8 sram[];

.visible .entry _Z22flash_attention_kernelPKfS0_S0_iifiiPfS1_(
	.param .u64 .ptr .align 1 _Z22flash_attention_kernelPKfS0_S0_iifiiPfS1__param_0,
	.param .u64 .ptr .align 1 _Z22flash_attention_kernelPKfS0_S0_iifiiPfS1__param_1,
	.param .u64 .ptr .align 1 _Z22flash_attention_kernelPKfS0_S0_iifiiPfS1__param_2,
	.param .u32 _Z22flash_attention_kernelPKfS0_S0_iifiiPfS1__param_3,
	.param .u32 _Z22flash_attention_kernelPKfS0_S0_iifiiPfS1__param_4,
	.param .f32 _Z22flash_attention_kernelPKfS0_S0_iifiiPfS1__param_5,
	.param .u32 _Z22flash_attention_kernelPKfS0_S0_iifiiPfS1__param_6,
	.param .u32 _Z22flash_attention_kernelPKfS0_S0_iifiiPfS1__param_7,
	.param .u64 .ptr .align 1 _Z22flash_attention_kernelPKfS0_S0_iifiiPfS1__param_8,
	.param .u64 .ptr .align 1 _Z22flash_attention_kernelPKfS0_S0_iifiiPfS1__param_9
)
{
	.reg .pred 	%p<67>;
	.reg .b32 	%r<300>;
	.reg .b32 	%f<339>;
	.reg .b64 	%rd<56>;

	ld.param.u64 	%rd4, [_Z22flash_attention_kernelPKfS0_S0_iifiiPfS1__param_0];
	ld.param.u64 	%rd5, [_Z22flash_attention_kernelPKfS0_S0_iifiiPfS1__param_1];
	ld.param.u64 	%rd6, [_Z22flash_attention_kernelPKfS0_S0_iifiiPfS1__param_2];
	ld.param.u32 	%r93, [_Z22flash_attention_kernelPKfS0_S0_iifiiPfS1__param_4];
	ld.param.f32 	%f56, [_Z22flash_attention_kernelPKfS0_S0_iifiiPfS1__param_5];
	ld.param.u32 	%r94, [_Z22flash_attention_kernelPKfS0_S0_iifiiPfS1__param_6];
	ld.param.u32 	%r95, [_Z22flash_attention_kernelPKfS0_S0_iifiiPfS1__param_7];
	mov.u32 	%r266, %ctaid.x;
	setp.ge.s32 	%p1, %r266, %r95;
	@%p1 bra 	$L__BB0_43;
	mul.lo.s32 	%r96, %r94, %r93;
	shl.b32 	%r97, %r96, 2;
	mov.u32 	%r98, sram;
	add.s32 	%r2, %r98, %r97;
	add.s32 	%r3, %r2, %r97;
	add.s32 	%r4, %r3, %r97;
	add.s32 	%r5, %r4, %r97;
	mov.u32 	%r6, %tid.x;
	mul.lo.s32 	%r7, %r93, %r6;
	mul.lo.s32 	%r8, %r94, %r6;
	and.b32  	%r9, %r94, 7;
	add.s32 	%r10, %r9, -1;
	and.b32  	%r11, %r94, 3;
	add.s32 	%r12, %r11, -1;
	add.s32 	%r13, %r93, -1;
	and.b32  	%r14, %r93, 7;
	add.s32 	%r15, %r14, -1;
	and.b32  	%r16, %r93, 3;
	mul.f32 	%f1, %f56, 0f00000000;
	and.b32  	%r17, %r94, 2147483640;
	and.b32  	%r18, %r94, 1;
	and.b32  	%r19, %r93, 2147483640;
	and.b32  	%r20, %r93, 1;
	shl.b32 	%r21, %r94, 2;
	mul.lo.s32 	%r22, %r96, 12;
	cvta.to.global.u64 	%rd1, %rd5;
	cvta.to.global.u64 	%rd2, %rd6;
	cvta.to.global.u64 	%rd3, %rd4;
$L__BB0_2:
	setp.lt.s32 	%p2, %r94, 1;
	@%p2 bra 	$L__BB0_8;
	mul.lo.s32 	%r24, %r266, %r94;
	mov.b32 	%r267, 0;
$L__BB0_4:
	setp.ge.s32 	%p3, %r6, %r93;
	@%p3 bra 	$L__BB0_7;
	add.s32 	%r100, %r267, %r24;
	mad.lo.s32 	%r101, %r267, %r93, %r6;
	shl.b32 	%r102, %r101, 2;
	mov.u32 	%r103, sram;
	add.s32 	%r269, %r103, %r102;
	mad.lo.s32 	%r268, %r100, %r93, %r6;
	mov.u32 	%r270, %r6;
$L__BB0_6:
	mul.wide.s32 	%rd9, %r268, 4;
	add.s64 	%rd10, %rd3, %rd9;
	ld.global.f32 	%f57, [%rd10];
	st.shared.f32 	[%r269], %f57;
	add.s32 	%r104, %r269, %r22;
	mov.b32 	%r105, 0;
	st.shared.u32 	[%r104], %r105;
	add.s32 	%r270, %r270, %r94;
	add.s32 	%r269, %r269, %r21;
	add.s32 	%r268, %r268, %r94;
	setp.lt.s32 	%p4, %r270, %r93;
	@%p4 bra 	$L__BB0_6;
$L__BB0_7:
	add.s32 	%r267, %r267, 1;
	setp.eq.s32 	%p5, %r267, %r94;
	@%p5 bra 	$L__BB0_8;
	bra.uni 	$L__BB0_4;
$L__BB0_8:
	mov.f32 	%f321, 0fFF7FFFFF;
	mov.f32 	%f304, 0f00000000;
	mov.b32 	%r271, 0;
$L__BB0_9:
	mov.f32 	%f3, %f321;
	@%p2 bra 	$L__BB0_15;
	mul.lo.s32 	%r37, %r271, %r94;
	mov.b32 	%r272, 0;
$L__BB0_11:
	setp.ge.s32 	%p7, %r6, %r93;
	@%p7 bra 	$L__BB0_14;
	add.s32 	%r108, %r272, %r37;
	mul.lo.s32 	%r39, %r108, %r93;
	mul.lo.s32 	%r40, %r272, %r93;
	mov.u32 	%r273, %r6;
$L__BB0_13:
	add.s32 	%r109, %r273, %r39;
	mul.wide.s32 	%rd11, %r109, 4;
	add.s64 	%rd12, %rd1, %rd11;
	ld.global.f32 	%f60, [%rd12];
	add.s32 	%r110, %r273, %r40;
	shl.b32 	%r111, %r110, 2;
	add.s32 	%r112, %r2, %r111;
	st.shared.f32 	[%r112], %f60;
	add.s64 	%rd13, %rd2, %rd11;
	ld.global.f32 	%f61, [%rd13];
	add.s32 	%r113, %r3, %r111;
	st.shared.f32 	[%r113], %f61;
	add.s32 	%r273, %r273, %r94;
	setp.lt.s32 	%p8, %r273, %r93;
	@%p8 bra 	$L__BB0_13;
$L__BB0_14:
	add.s32 	%r272, %r272, 1;
	setp.ne.s32 	%p9, %r272, %r94;
	@%p9 bra 	$L__BB0_11;
$L__BB0_15:
	bar.sync 	0;
	mov.f32 	%f321, %f3;
	@%p2 bra 	$L__BB0_55;
	setp.lt.s32 	%p11, %r93, 1;
	@%p11 bra 	$L__BB0_44;
	mov.b32 	%r274, 0;
	mov.f32 	%f321, %f3;
$L__BB0_18:
	setp.lt.u32 	%p23, %r13, 7;
	mul.lo.s32 	%r45, %r274, %r93;
	mov.f32 	%f314, 0f00000000;
	mov.b32 	%r277, 0;
	@%p23 bra 	$L__BB0_21;
	mov.f32 	%f314, 0f00000000;
	mov.b32 	%r275, 0;
$L__BB0_20:
	.pragma "nounroll";
	add.s32 	%r131, %r275, %r7;
	shl.b32 	%r132, %r131, 2;
	mov.u32 	%r133, sram;
	add.s32 	%r134, %r133, %r132;
	ld.shared.f32 	%f68, [%r134];
	add.s32 	%r135, %r275, %r45;
	shl.b32 	%r136, %r135, 2;
	add.s32 	%r137, %r2, %r136;
	ld.shared.f32 	%f69, [%r137];
	fma.rn.f32 	%f70, %f68, %f69, %f314;
	ld.shared.f32 	%f71, [%r134+4];
	ld.shared.f32 	%f72, [%r137+4];
	fma.rn.f32 	%f73, %f71, %f72, %f70;
	ld.shared.f32 	%f74, [%r134+8];
	ld.shared.f32 	%f75, [%r137+8];
	fma.rn.f32 	%f76, %f74, %f75, %f73;
	ld.shared.f32 	%f77, [%r134+12];
	ld.shared.f32 	%f78, [%r137+12];
	fma.rn.f32 	%f79, %f77, %f78, %f76;
	ld.shared.f32 	%f80, [%r134+16];
	ld.shared.f32 	%f81, [%r137+16];
	fma.rn.f32 	%f82, %f80, %f81, %f79;
	ld.shared.f32 	%f83, [%r134+20];
	ld.shared.f32 	%f84, [%r137+20];
	fma.rn.f32 	%f85, %f83, %f84, %f82;
	ld.shared.f32 	%f86, [%r134+24];
	ld.shared.f32 	%f87, [%r137+24];
	fma.rn.f32 	%f88, %f86, %f87, %f85;
	ld.shared.f32 	%f89, [%r134+28];
	ld.shared.f32 	%f90, [%r137+28];
	fma.rn.f32 	%f314, %f89, %f90, %f88;
	add.s32 	%r275, %r275, 8;
	setp.ne.s32 	%p24, %r275, %r19;
	mov.u32 	%r277, %r19;
	@%p24 bra 	$L__BB0_20;
$L__BB0_21:
	setp.eq.s32 	%p25, %r14, 0;
	@%p25 bra 	$L__BB0_29;
	setp.lt.u32 	%p26, %r15, 3;
	@%p26 bra 	$L__BB0_24;
	add.s32 	%r138, %r277, %r7;
	shl.b32 	%r139, %r138, 2;
	mov.u32 	%r140, sram;
	add.s32 	%r141, %r140, %r139;
	ld.shared.f32 	%f92, [%r141];
	add.s32 	%r142, %r277, %r45;
	shl.b32 	%r143, %r142, 2;
	add.s32 	%r144, %r2, %r143;
	ld.shared.f32 	%f93, [%r144];
	fma.rn.f32 	%f94, %f92, %f93, %f314;
	ld.shared.f32 	%f95, [%r141+4];
	ld.shared.f32 	%f96, [%r144+4];
	fma.rn.f32 	%f97, %f95, %f96, %f94;
	ld.shared.f32 	%f98, [%r141+8];
	ld.shared.f32 	%f99, [%r144+8];
	fma.rn.f32 	%f100, %f98, %f99, %f97;
	ld.shared.f32 	%f101, [%r141+12];
	ld.shared.f32 	%f102, [%r144+12];
	fma.rn.f32 	%f314, %f101, %f102, %f100;
	add.s32 	%r277, %r277, 4;
$L__BB0_24:
	setp.eq.s32 	%p27, %r16, 0;
	@%p27 bra 	$L__BB0_29;
	setp.eq.s32 	%p28, %r16, 1;
	@%p28 bra 	$L__BB0_27;
	add.s32 	%r145, %r277, %r7;
	shl.b32 	%r146, %r145, 2;
	mov.u32 	%r147, sram;
	add.s32 	%r148, %r147, %r146;
	ld.shared.f32 	%f104, [%r148];
	add.s32 	%r149, %r277, %r45;
	shl.b32 	%r150, %r149, 2;
	add.s32 	%r151, %r2, %r150;
	ld.shared.f32 	%f105, [%r151];
	fma.rn.f32 	%f106, %f104, %f105, %f314;
	ld.shared.f32 	%f107, [%r148+4];
	ld.shared.f32 	%f108, [%r151+4];
	fma.rn.f32 	%f314, %f107, %f108, %f106;
	add.s32 	%r277, %r277, 2;
$L__BB0_27:
	setp.eq.s32 	%p29, %r20, 0;
	@%p29 bra 	$L__BB0_29;
	add.s32 	%r152, %r277, %r7;
	shl.b32 	%r153, %r152, 2;
	mov.u32 	%r154, sram;
	add.s32 	%r155, %r154, %r153;
	ld.shared.f32 	%f109, [%r155];
	add.s32 	%r156, %r277, %r45;
	shl.b32 	%r157, %r156, 2;
	add.s32 	%r158, %r2, %r157;
	ld.shared.f32 	%f110, [%r158];
	fma.rn.f32 	%f314, %f109, %f110, %f314;
$L__BB0_29:
	mul.f32 	%f111, %f56, %f314;
	setp.gt.f32 	%p30, %f321, %f111;
	selp.f32 	%f321, %f321, %f111, %p30;
	add.s32 	%r159, %r274, %r8;
	shl.b32 	%r160, %r159, 2;
	add.s32 	%r161, %r5, %r160;
	st.shared.f32 	[%r161], %f111;
	add.s32 	%r274, %r274, 1;
	setp.eq.s32 	%p31, %r274, %r94;
	@%p31 bra 	$L__BB0_55;
	bra.uni 	$L__BB0_18;
$L__BB0_30:
	@%p40 bra 	$L__BB0_42;
	setp.lt.u32 	%p59, %r13, 7;
	mad.lo.s32 	%r235, %r266, %r94, %r6;
	mul.lo.s32 	%r35, %r235, %r93;
	mov.b32 	%r298, 0;
	@%p59 bra 	$L__BB0_34;
	mov.b32 	%r296, 0;
$L__BB0_33:
	.pragma "nounroll";
	ld.param.u64 	%rd51, [_Z22flash_attention_kernelPKfS0_S0_iifiiPfS1__param_8];
	add.s32 	%r237, %r296, %r7;
	shl.b32 	%r238, %r237, 2;
	add.s32 	%r239, %r4, %r238;
	ld.shared.f32 	%f272, [%r239];
	div.rn.f32 	%f273, %f272, %f304;
	add.s32 	%r240, %r296, %r35;
	cvta.to.global.u64 	%rd14, %rd51;
	mul.wide.u32 	%rd15, %r240, 4;
	add.s64 	%rd16, %rd14, %rd15;
	st.global.f32 	[%rd16], %f273;
	ld.shared.f32 	%f274, [%r239+4];
	div.rn.f32 	%f275, %f274, %f304;
	add.s32 	%r241, %r240, 1;
	mul.wide.u32 	%rd17, %r241, 4;
	add.s64 	%rd18, %rd14, %rd17;
	st.global.f32 	[%rd18], %f275;
	ld.shared.f32 	%f276, [%r239+8];
	div.rn.f32 	%f277, %f276, %f304;
	add.s32 	%r242, %r240, 2;
	mul.wide.u32 	%rd19, %r242, 4;
	add.s64 	%rd20, %rd14, %rd19;
	st.global.f32 	[%rd20], %f277;
	ld.shared.f32 	%f278, [%r239+12];
	div.rn.f32 	%f279, %f278, %f304;
	add.s32 	%r243, %r240, 3;
	mul.wide.u32 	%rd21, %r243, 4;
	add.s64 	%rd22, %rd14, %rd21;
	st.global.f32 	[%rd22], %f279;
	ld.shared.f32 	%f280, [%r239+16];
	div.rn.f32 	%f281, %f280, %f304;
	add.s32 	%r244, %r240, 4;
	mul.wide.u32 	%rd23, %r244, 4;
	add.s64 	%rd24, %rd14, %rd23;
	st.global.f32 	[%rd24], %f281;
	ld.shared.f32 	%f282, [%r239+20];
	div.rn.f32 	%f283, %f282, %f304;
	add.s32 	%r245, %r240, 5;
	mul.wide.u32 	%rd25, %r245, 4;
	add.s64 	%rd26, %rd14, %rd25;
	st.global.f32 	[%rd26], %f283;
	ld.shared.f32 	%f284, [%r239+24];
	div.rn.f32 	%f285, %f284, %f304;
	add.s32 	%r246, %r240, 6;
	mul.wide.u32 	%rd27, %r246, 4;
	add.s64 	%rd28, %rd14, %rd27;
	st.global.f32 	[%rd28], %f285;
	ld.shared.f32 	%f286, [%r239+28];
	div.rn.f32 	%f287, %f286, %f304;
	add.s32 	%r247, %r240, 7;
	mul.wide.u32 	%rd29, %r247, 4;
	add.s64 	%rd30, %rd14, %rd29;
	st.global.f32 	[%rd30], %f287;
	add.s32 	%r296, %r296, 8;
	setp.ne.s32 	%p60, %r296, %r19;
	mov.u32 	%r298, %r19;
	@%p60 bra 	$L__BB0_33;
$L__BB0_34:
	setp.eq.s32 	%p61, %r14, 0;
	@%p61 bra 	$L__BB0_42;
	setp.lt.u32 	%p62, %r15, 3;
	@%p62 bra 	$L__BB0_37;
	ld.param.u64 	%rd52, [_Z22flash_attention_kernelPKfS0_S0_iifiiPfS1__param_8];
	add.s32 	%r248, %r298, %r7;
	shl.b32 	%r249, %r248, 2;
	add.s32 	%r250, %r4, %r249;
	ld.shared.f32 	%f288, [%r250];
	div.rn.f32 	%f289, %f288, %f304;
	add.s32 	%r251, %r298, %r35;
	cvta.to.global.u64 	%rd31, %rd52;
	mul.wide.u32 	%rd32, %r251, 4;
	add.s64 	%rd33, %rd31, %rd32;
	st.global.f32 	[%rd33], %f289;
	ld.shared.f32 	%f290, [%r250+4];
	div.rn.f32 	%f291, %f290, %f304;
	add.s32 	%r252, %r251, 1;
	mul.wide.u32 	%rd34, %r252, 4;
	add.s64 	%rd35, %rd31, %rd34;
	st.global.f32 	[%rd35], %f291;
	ld.shared.f32 	%f292, [%r250+8];
	div.rn.f32 	%f293, %f292, %f304;
	add.s32 	%r253, %r251, 2;
	mul.wide.u32 	%rd36, %r253, 4;
	add.s64 	%rd37, %rd31, %rd36;
	st.global.f32 	[%rd37], %f293;
	ld.shared.f32 	%f294, [%r250+12];
	div.rn.f32 	%f295, %f294, %f304;
	add.s32 	%r254, %r251, 3;
	mul.wide.u32 	%rd38, %r254, 4;
	add.s64 	%rd39, %rd31, %rd38;
	st.global.f32 	[%rd39], %f295;
	add.s32 	%r298, %r298, 4;
$L__BB0_37:
	setp.eq.s32 	%p63, %r16, 0;
	@%p63 bra 	$L__BB0_42;
	setp.eq.s32 	%p64, %r16, 1;
	@%p64 bra 	$L__BB0_40;
	ld.param.u64 	%rd53, [_Z22flash_attention_kernelPKfS0_S0_iifiiPfS1__param_8];
	add.s32 	%r255, %r298, %r7;
	shl.b32 	%r256, %r255, 2;
	add.s32 	%r257, %r4, %r256;
	ld.shared.f32 	%f296, [%r257];
	div.rn.f32 	%f297, %f296, %f304;
	add.s32 	%r258, %r298, %r35;
	cvta.to.global.u64 	%rd40, %rd53;
	mul.wide.u32 	%rd41, %r258, 4;
	add.s64 	%rd42, %rd40, %rd41;
	st.global.f32 	[%rd42], %f297;
	ld.shared.f32 	%f298, [%r257+4];
	div.rn.f32 	%f299, %f298, %f304;
	add.s32 	%r259, %r258, 1;
	mul.wide.u32 	%rd43, %r259, 4;
	add.s64 	%rd44, %rd40, %rd43;
	st.global.f32 	[%rd44], %f299;
	add.s32 	%r298, %r298, 2;
$L__BB0_40:
	setp.eq.s32 	%p65, %r20, 0;
	@%p65 bra 	$L__BB0_42;
	ld.param.u64 	%rd54, [_Z22flash_attention_kernelPKfS0_S0_iifiiPfS1__param_8];
	add.s32 	%r260, %r298, %r7;
	shl.b32 	%r261, %r260, 2;
	add.s32 	%r262, %r4, %r261;
	ld.shared.f32 	%f300, [%r262];
	div.rn.f32 	%f301, %f300, %f304;
	add.s32 	%r263, %r298, %r35;
	cvta.to.global.u64 	%rd45, %rd54;
	mul.wide.u32 	%rd46, %r263, 4;
	add.s64 	%rd47, %rd45, %rd46;
	st.global.f32 	[%rd47], %f301;
$L__BB0_42:
	ld.param.u64 	%rd55, [_Z22flash_attention_kernelPKfS0_S0_iifiiPfS1__param_9];
	lg2.approx.f32 	%f302, %f304;
	fma.rn.f32 	%f303, %f302, 0f3F317218, %f321;
	mad.lo.s32 	%r264, %r266, %r94, %r6;
	cvta.to.global.u64 	%rd48, %rd55;
	mul.wide.u32 	%rd49, %r264, 4;
	add.s64 	%rd50, %rd48, %rd49;
	st.global.f32 	[%rd50], %f303;
	mov.u32 	%r265, %nctaid.x;
	add.s32 	%r266, %r266, %r265;
	setp.lt.s32 	%p66, %r266, %r95;
	@%p66 bra 	$L__BB0_2;
$L__BB0_43:
	ret;
$L__BB0_44:
	setp.lt.u32 	%p12, %r94, 8;
	mov.b32 	%r280, 0;
	mov.f32 	%f321, %f3;
	@%p12 bra 	$L__BB0_47;
	mov.b32 	%r282, 0;
	mov.f32 	%f321, %f3;
$L__BB0_46:
	.pragma "nounroll";
	setp.gt.f32 	%p13, %f321, %f1;
	add.s32 	%r116, %r282, %r8;
	shl.b32 	%r117, %r116, 2;
	add.s32 	%r118, %r5, %r117;
	st.shared.f32 	[%r118], %f1;
	st.shared.f32 	[%r118+4], %f1;
	st.shared.f32 	[%r118+8], %f1;
	st.shared.f32 	[%r118+12], %f1;
	st.shared.f32 	[%r118+16], %f1;
	st.shared.f32 	[%r118+20], %f1;
	st.shared.f32 	[%r118+24], %f1;
	selp.f32 	%f321, %f321, %f1, %p13;
	st.shared.f32 	[%r118+28], %f1;
	add.s32 	%r282, %r282, 8;
	setp.eq.s32 	%p14, %r282, %r17;
	mov.u32 	%r280, %r17;
	@%p14 bra 	$L__BB0_47;
	bra.uni 	$L__BB0_46;
$L__BB0_47:
	setp.eq.s32 	%p15, %r9, 0;
	@%p15 bra 	$L__BB0_55;
	setp.lt.u32 	%p16, %r10, 3;
	@%p16 bra 	$L__BB0_50;
	setp.gt.f32 	%p17, %f321, %f1;
	add.s32 	%r119, %r280, %r8;
	shl.b32 	%r120, %r119, 2;
	add.s32 	%r121, %r5, %r120;
	st.shared.f32 	[%r121], %f1;
	st.shared.f32 	[%r121+4], %f1;
	st.shared.f32 	[%r121+8], %f1;
	selp.f32 	%f321, %f321, %f1, %p17;
	st.shared.f32 	[%r121+12], %f1;
	add.s32 	%r280, %r280, 4;
$L__BB0_50:
	setp.eq.s32 	%p18, %r11, 0;
	@%p18 bra 	$L__BB0_55;
	setp.eq.s32 	%p19, %r12, 0;
	@%p19 bra 	$L__BB0_53;
	setp.gt.f32 	%p20, %f321, %f1;
	add.s32 	%r122, %r280, %r8;
	shl.b32 	%r123, %r122, 2;
	add.s32 	%r124, %r5, %r123;
	st.shared.f32 	[%r124], %f1;
	selp.f32 	%f321, %f321, %f1, %p20;
	st.shared.f32 	[%r124+4], %f1;
	add.s32 	%r280, %r280, 2;
$L__BB0_53:
	setp.eq.s32 	%p21, %r18, 0;
	@%p21 bra 	$L__BB0_55;
	setp.gt.f32 	%p22, %f321, %f1;
	selp.f32 	%f321, %f321, %f1, %p22;
	add.s32 	%r125, %r280, %r8;
	shl.b32 	%r126, %r125, 2;
	add.s32 	%r127, %r5, %r126;
	st.shared.f32 	[%r127], %f1;
$L__BB0_55:
	mov.f32 	%f329, 0f00000000;
	@%p2 bra 	$L__BB0_67;
	setp.lt.u32 	%p33, %r94, 8;
	mov.f32 	%f329, 0f00000000;
	mov.b32 	%r284, 0;
	@%p33 bra 	$L__BB0_59;
	mov.f32 	%f329, 0f00000000;
	mov.b32 	%r291, 0;
$L__BB0_58:
	.pragma "nounroll";
	add.s32 	%r164, %r291, %r8;
	shl.b32 	%r165, %r164, 2;
	add.s32 	%r166, %r5, %r165;
	ld.shared.f32 	%f116, [%r166];
	sub.f32 	%f117, %f116, %f321;
	mul.f32 	%f118, %f117, 0f3FB8AA3B;
	ex2.approx.f32 	%f119, %f118;
	add.f32 	%f120, %f329, %f119;
	st.shared.f32 	[%r166], %f119;
	ld.shared.f32 	%f121, [%r166+4];
	sub.f32 	%f122, %f121, %f321;
	mul.f32 	%f123, %f122, 0f3FB8AA3B;
	ex2.approx.f32 	%f124, %f123;
	add.f32 	%f125, %f120, %f124;
	st.shared.f32 	[%r166+4], %f124;
	ld.shared.f32 	%f126, [%r166+8];
	sub.f32 	%f127, %f126, %f321;
	mul.f32 	%f128, %f127, 0f3FB8AA3B;
	ex2.approx.f32 	%f129, %f128;
	add.f32 	%f130, %f125, %f129;
	st.shared.f32 	[%r166+8], %f129;
	ld.shared.f32 	%f131, [%r166+12];
	sub.f32 	%f132, %f131, %f321;
	mul.f32 	%f133, %f132, 0f3FB8AA3B;
	ex2.approx.f32 	%f134, %f133;
	add.f32 	%f135, %f130, %f134;
	st.shared.f32 	[%r166+12], %f134;
	ld.shared.f32 	%f136, [%r166+16];
	sub.f32 	%f137, %f136, %f321;
	mul.f32 	%f138, %f137, 0f3FB8AA3B;
	ex2.approx.f32 	%f139, %f138;
	add.f32 	%f140, %f135, %f139;
	st.shared.f32 	[%r166+16], %f139;
	ld.shared.f32 	%f141, [%r166+20];
	sub.f32 	%f142, %f141, %f321;
	mul.f32 	%f143, %f142, 0f3FB8AA3B;
	ex2.approx.f32 	%f144, %f143;
	add.f32 	%f145, %f140, %f144;
	st.shared.f32 	[%r166+20], %f144;
	ld.shared.f32 	%f146, [%r166+24];
	sub.f32 	%f147, %f146, %f321;
	mul.f32 	%f148, %f147, 0f3FB8AA3B;
	ex2.approx.f32 	%f149, %f148;
	add.f32 	%f150, %f145, %f149;
	st.shared.f32 	[%r166+24], %f149;
	ld.shared.f32 	%f151, [%r166+28];
	sub.f32 	%f152, %f151, %f321;
	mul.f32 	%f153, %f152, 0f3FB8AA3B;
	ex2.approx.f32 	%f154, %f153;
	add.f32 	%f329, %f150, %f154;
	st.shared.f32 	[%r166+28], %f154;
	add.s32 	%r291, %r291, 8;
	setp.eq.s32 	%p34, %r291, %r17;
	mov.u32 	%r284, %r17;
	@%p34 bra 	$L__BB0_59;
	bra.uni 	$L__BB0_58;
$L__BB0_59:
	setp.eq.s32 	%p35, %r9, 0;
	@%p35 bra 	$L__BB0_67;
	setp.lt.u32 	%p36, %r10, 3;
	@%p36 bra 	$L__BB0_62;
	add.s32 	%r167, %r284, %r8;
	shl.b32 	%r168, %r167, 2;
	add.s32 	%r169, %r5, %r168;
	ld.shared.f32 	%f156, [%r169];
	sub.f32 	%f157, %f156, %f321;
	mul.f32 	%f158, %f157, 0f3FB8AA3B;
	ex2.approx.f32 	%f159, %f158;
	add.f32 	%f160, %f329, %f159;
	st.shared.f32 	[%r169], %f159;
	ld.shared.f32 	%f161, [%r169+4];
	sub.f32 	%f162, %f161, %f321;
	mul.f32 	%f163, %f162, 0f3FB8AA3B;
	ex2.approx.f32 	%f164, %f163;
	add.f32 	%f165, %f160, %f164;
	st.shared.f32 	[%r169+4], %f164;
	ld.shared.f32 	%f166, [%r169+8];
	sub.f32 	%f167, %f166, %f321;
	mul.f32 	%f168, %f167, 0f3FB8AA3B;
	ex2.approx.f32 	%f169, %f168;
	add.f32 	%f170, %f165, %f169;
	st.shared.f32 	[%r169+8], %f169;
	ld.shared.f32 	%f171, [%r169+12];
	sub.f32 	%f172, %f171, %f321;
	mul.f32 	%f173, %f172, 0f3FB8AA3B;
	ex2.approx.f32 	%f174, %f173;
	add.f32 	%f329, %f170, %f174;
	st.shared.f32 	[%r169+12], %f174;
	add.s32 	%r284, %r284, 4;
$L__BB0_62:
	setp.eq.s32 	%p37, %r11, 0;
	@%p37 bra 	$L__BB0_67;
	setp.eq.s32 	%p38, %r12, 0;
	@%p38 bra 	$L__BB0_65;
	add.s32 	%r170, %r284, %r8;
	shl.b32 	%r171, %r170, 2;
	add.s32 	%r172, %r5, %r171;
	ld.shared.f32 	%f176, [%r172];
	sub.f32 	%f177, %f176, %f321;
	mul.f32 	%f178, %f177, 0f3FB8AA3B;
	ex2.approx.f32 	%f179, %f178;
	add.f32 	%f180, %f329, %f179;
	st.shared.f32 	[%r172], %f179;
	ld.shared.f32 	%f181, [%r172+4];
	sub.f32 	%f182, %f181, %f321;
	mul.f32 	%f183, %f182, 0f3FB8AA3B;
	ex2.approx.f32 	%f184, %f183;
	add.f32 	%f329, %f180, %f184;
	st.shared.f32 	[%r172+4], %f184;
	add.s32 	%r284, %r284, 2;
$L__BB0_65:
	setp.eq.s32 	%p39, %r18, 0;
	@%p39 bra 	$L__BB0_67;
	add.s32 	%r173, %r284, %r8;
	shl.b32 	%r174, %r173, 2;
	add.s32 	%r175, %r5, %r174;
	ld.shared.f32 	%f185, [%r175];
	sub.f32 	%f186, %f185, %f321;
	mul.f32 	%f187, %f186, 0f3FB8AA3B;
	ex2.approx.f32 	%f188, %f187;
	add.f32 	%f329, %f329, %f188;
	st.shared.f32 	[%r175], %f188;
$L__BB0_67:
	setp.lt.s32 	%p40, %r93, 1;
	@%p40 bra 	$L__BB0_93;
	sub.f32 	%f189, %f3, %f321;
	mul.f32 	%f190, %f189, 0f3FB8AA3B;
	ex2.approx.f32 	%f40, %f190;
	@%p2 bra 	$L__BB0_82;
	mov.b32 	%r286, 0;
$L__BB0_70:
	setp.lt.u32 	%p49, %r94, 8;
	mov.f32 	%f337, 0f00000000;
	mov.b32 	%r289, 0;
	@%p49 bra 	$L__BB0_73;
	mov.f32 	%f337, 0f00000000;
	mov.b32 	%r287, 0;
$L__BB0_72:
	.pragma "nounroll";
	add.s32 	%r193, %r287, %r8;
	shl.b32 	%r194, %r193, 2;
	add.s32 	%r195, %r5, %r194;
	ld.shared.f32 	%f224, [%r195];
	mad.lo.s32 	%r196, %r287, %r93, %r286;
	shl.b32 	%r197, %r196, 2;
	add.s32 	%r198, %r3, %r197;
	ld.shared.f32 	%f225, [%r198];
	fma.rn.f32 	%f226, %f224, %f225, %f337;
	ld.shared.f32 	%f227, [%r195+4];
	shl.b32 	%r199, %r93, 2;
	add.s32 	%r200, %r198, %r199;
	ld.shared.f32 	%f228, [%r200];
	fma.rn.f32 	%f229, %f227, %f228, %f226;
	ld.shared.f32 	%f230, [%r195+8];
	add.s32 	%r201, %r200, %r199;
	ld.shared.f32 	%f231, [%r201];
	fma.rn.f32 	%f232, %f230, %f231, %f229;
	ld.shared.f32 	%f233, [%r195+12];
	add.s32 	%r202, %r201, %r199;
	ld.shared.f32 	%f234, [%r202];
	fma.rn.f32 	%f235, %f233, %f234, %f232;
	ld.shared.f32 	%f236, [%r195+16];
	add.s32 	%r203, %r202, %r199;
	ld.shared.f32 	%f237, [%r203];
	fma.rn.f32 	%f238, %f236, %f237, %f235;
	ld.shared.f32 	%f239, [%r195+20];
	add.s32 	%r204, %r203, %r199;
	ld.shared.f32 	%f240, [%r204];
	fma.rn.f32 	%f241, %f239, %f240, %f238;
	ld.shared.f32 	%f242, [%r195+24];
	add.s32 	%r205, %r204, %r199;
	ld.shared.f32 	%f243, [%r205];
	fma.rn.f32 	%f244, %f242, %f243, %f241;
	ld.shared.f32 	%f245, [%r195+28];
	add.s32 	%r206, %r205, %r199;
	ld.shared.f32 	%f246, [%r206];
	fma.rn.f32 	%f337, %f245, %f246, %f244;
	add.s32 	%r287, %r287, 8;
	setp.ne.s32 	%p50, %r287, %r17;
	mov.u32 	%r289, %r17;
	@%p50 bra 	$L__BB0_72;
$L__BB0_73:
	setp.eq.s32 	%p51, %r9, 0;
	@%p51 bra 	$L__BB0_81;
	setp.lt.u32 	%p52, %r10, 3;
	@%p52 bra 	$L__BB0_76;
	add.s32 	%r207, %r289, %r8;
	shl.b32 	%r208, %r207, 2;
	add.s32 	%r209, %r5, %r208;
	ld.shared.f32 	%f248, [%r209];
	mad.lo.s32 	%r210, %r289, %r93, %r286;
	shl.b32 	%r211, %r210, 2;
	add.s32 	%r212, %r3, %r211;
	ld.shared.f32 	%f249, [%r212];
	fma.rn.f32 	%f250, %f248, %f249, %f337;
	ld.shared.f32 	%f251, [%r209+4];
	shl.b32 	%r213, %r93, 2;
	add.s32 	%r214, %r212, %r213;
	ld.shared.f32 	%f252, [%r214];
	fma.rn.f32 	%f253, %f251, %f252, %f250;
	ld.shared.f32 	%f254, [%r209+8];
	add.s32 	%r215, %r214, %r213;
	ld.shared.f32 	%f255, [%r215];
	fma.rn.f32 	%f256, %f254, %f255, %f253;
	ld.shared.f32 	%f257, [%r209+12];
	add.s32 	%r216, %r215, %r213;
	ld.shared.f32 	%f258, [%r216];
	fma.rn.f32 	%f337, %f257, %f258, %f256;
	add.s32 	%r289, %r289, 4;
$L__BB0_76:
	setp.eq.s32 	%p53, %r11, 0;
	@%p53 bra 	$L__BB0_81;
	setp.eq.s32 	%p54, %r12, 0;
	@%p54 bra 	$L__BB0_79;
	add.s32 	%r217, %r289, %r8;
	shl.b32 	%r218, %r217, 2;
	add.s32 	%r219, %r5, %r218;
	ld.shared.f32 	%f260, [%r219];
	mad.lo.s32 	%r220, %r289, %r93, %r286;
	shl.b32 	%r221, %r220, 2;
	add.s32 	%r222, %r3, %r221;
	ld.shared.f32 	%f261, [%r222];
	fma.rn.f32 	%f262, %f260, %f261, %f337;
	ld.shared.f32 	%f263, [%r219+4];
	shl.b32 	%r223, %r93, 2;
	add.s32 	%r224, %r222, %r223;
	ld.shared.f32 	%f264, [%r224];
	fma.rn.f32 	%f337, %f263, %f264, %f262;
	add.s32 	%r289, %r289, 2;
$L__BB0_79:
	setp.eq.s32 	%p55, %r18, 0;
	@%p55 bra 	$L__BB0_81;
	add.s32 	%r225, %r289, %r8;
	shl.b32 	%r226, %r225, 2;
	add.s32 	%r227, %r5, %r226;
	ld.shared.f32 	%f265, [%r227];
	mad.lo.s32 	%r228, %r289, %r93, %r286;
	shl.b32 	%r229, %r228, 2;
	add.s32 	%r230, %r3, %r229;
	ld.shared.f32 	%f266, [%r230];
	fma.rn.f32 	%f337, %f265, %f266, %f337;
$L__BB0_81:
	add.s32 	%r231, %r286, %r7;
	shl.b32 	%r232, %r231, 2;
	add.s32 	%r233, %r4, %r232;
	ld.shared.f32 	%f267, [%r233];
	fma.rn.f32 	%f268, %f267, %f40, %f337;
	st.shared.f32 	[%r233], %f268;
	add.s32 	%r286, %r286, 1;
	setp.eq.s32 	%p56, %r286, %r93;
	@%p56 bra 	$L__BB0_93;
	bra.uni 	$L__BB0_70;
$L__BB0_82:
	setp.lt.u32 	%p42, %r13, 7;
	mov.b32 	%r294, 0;
	@%p42 bra 	$L__BB0_85;
	mov.b32 	%r292, 0;
$L__BB0_84:
	.pragma "nounroll";
	add.s32 	%r178, %r292, %r7;
	shl.b32 	%r179, %r178, 2;
	add.s32 	%r180, %r4, %r179;
	ld.shared.f32 	%f191, [%r180];
	fma.rn.f32 	%f192, %f191, %f40, 0f00000000;
	st.shared.f32 	[%r180], %f192;
	ld.shared.f32 	%f193, [%r180+4];
	fma.rn.f32 	%f194, %f193, %f40, 0f00000000;
	st.shared.f32 	[%r180+4], %f194;
	ld.shared.f32 	%f195, [%r180+8];
	fma.rn.f32 	%f196, %f195, %f40, 0f00000000;
	st.shared.f32 	[%r180+8], %f196;
	ld.shared.f32 	%f197, [%r180+12];
	fma.rn.f32 	%f198, %f197, %f40, 0f00000000;
	st.shared.f32 	[%r180+12], %f198;
	ld.shared.f32 	%f199, [%r180+16];
	fma.rn.f32 	%f200, %f199, %f40, 0f00000000;
	st.shared.f32 	[%r180+16], %f200;
	ld.shared.f32 	%f201, [%r180+20];
	fma.rn.f32 	%f202, %f201, %f40, 0f00000000;
	st.shared.f32 	[%r180+20], %f202;
	ld.shared.f32 	%f203, [%r180+24];
	fma.rn.f32 	%f204, %f203, %f40, 0f00000000;
	st.shared.f32 	[%r180+24], %f204;
	ld.shared.f32 	%f205, [%r180+28];
	fma.rn.f32 	%f206, %f205, %f40, 0f00000000;
	st.shared.f32 	[%r180+28], %f206;
	add.s32 	%r292, %r292, 8;
	setp.ne.s32 	%p43, %r292, %r19;
	mov.u32 	%r294, %r19;
	@%p43 bra 	$L__BB0_84;
$L__BB0_85:
	setp.eq.s32 	%p44, %r14, 0;
	@%p44 bra 	$L__BB0_93;
	setp.lt.u32 	%p45, %r15, 3;
	@%p45 bra 	$L__BB0_88;
	add.s32 	%r181, %r294, %r7;
	shl.b32 	%r182, %r181, 2;
	add.s32 	%r183, %r4, %r182;
	ld.shared.f32 	%f207, [%r183];
	fma.rn.f32 	%f208, %f207, %f40, 0f00000000;
	st.shared.f32 	[%r183], %f208;
	ld.shared.f32 	%f209, [%r183+4];
	fma.rn.f32 	%f210, %f209, %f40, 0f00000000;
	st.shared.f32 	[%r183+4], %f210;
	ld.shared.f32 	%f211, [%r183+8];
	fma.rn.f32 	%f212, %f211, %f40, 0f00000000;
	st.shared.f32 	[%r183+8], %f212;
	ld.shared.f32 	%f213, [%r183+12];
	fma.rn.f32 	%f214, %f213, %f40, 0f00000000;
	st.shared.f32 	[%r183+12], %f214;
	add.s32 	%r294, %r294, 4;
$L__BB0_88:
	setp.eq.s32 	%p46, %r16, 0;
	@%p46 bra 	$L__BB0_93;
	setp.eq.s32 	%p47, %r16, 1;
	@%p47 bra 	$L__BB0_91;
	add.s32 	%r184, %r294, %r7;
	shl.b32 	%r185, %r184, 2;
	add.s32 	%r186, %r4, %r185;
	ld.shared.f32 	%f215, [%r186];
	fma.rn.f32 	%f216, %f215, %f40, 0f00000000;
	st.shared.f32 	[%r186], %f216;
	ld.shared.f32 	%f217, [%r186+4];
	fma.rn.f32 	%f218, %f217, %f40, 0f00000000;
	st.shared.f32 	[%r186+4], %f218;
	add.s32 	%r294, %r294, 2;
$L__BB0_91:
	setp.eq.s32 	%p48, %r20, 0;
	@%p48 bra 	$L__BB0_93;
	add.s32 	%r187, %r294, %r7;
	shl.b32 	%r188, %r187, 2;
	add.s32 	%r189, %r4, %r188;
	ld.shared.f32 	%f219, [%r189];
	fma.rn.f32 	%f220, %f219, %f40, 0f00000000;
	st.shared.f32 	[%r189], %f220;
$L__BB0_93:
	sub.f32 	%f269, %f3, %f321;
	mul.f32 	%f270, %f269, 0f3FB8AA3B;
	ex2.approx.f32 	%f271, %f270;
	fma.rn.f32 	%f304, %f304, %f271, %f329;
	add.s32 	%r271, %r271, 1;
	setp.eq.s32 	%p57, %r271, %r95;
	@%p57 bra 	$L__BB0_30;
	bra.uni 	$L__BB0_9;

}


// ===== COMPILED SASS (sm_100) =====

	.target	sm_100

	.elftype	@"ET_EXEC"


//--------------------- .note.nv.tkinfo           --------------------------
	.section	.note.nv.tkinfo,"",@"SHT_NOTE"
	.sectionflags	@"SHF_NOTE_NV_TKINFO"
	.tkinfo
        /*0018*/ 	.word	0x00000002
        /*0030*/ 	.string	""
        /*0030*/ 	.string	"ptxas"
        /*0030*/ 	.string	"Cuda compilation tools, release 13.0, V13.0.88"
        /*0030*/ 	.string	"Build cuda_13.0.r13.0/compiler.36424714_0"
        /*0030*/ 	.string	"-arch sm_100 -m 64 "



//--------------------- .note.nv.cuinfo           --------------------------
	.section	.note.nv.cuinfo,"",@"SHT_NOTE"
	.sectionflags	@"SHF_NOTE_NV_CUINFO"
        /*0018*/ 	.short	0x0002
        /*001a*/ 	.short	0x0064
        /*001c*/ 	.short	0x0082
	.zero		2


//--------------------- .nv.info                  --------------------------
	.section	.nv.info,"",@"SHT_CUDA_INFO"
	.align	4


	//----- nvinfo : EIATTR_REGCOUNT
	.align		4
        /*0000*/ 	.byte	0x04, 0x2f
        /*0002*/ 	.short	(.L_1 - .L_0)
	.align		4
.L_0:
        /*0004*/ 	.word	index@(_Z22flash_attention_kernelPKfS0_S0_iifiiPfS1_)
        /*0008*/ 	.word	0x00000020


	//----- nvinfo : EIATTR_FRAME_SIZE
	.align		4
.L_1:
        /*000c*/ 	.byte	0x04, 0x11
        /*000e*/ 	.short	(.L_3 - .L_2)
	.align		4
.L_2:
        /*0010*/ 	.word	index@($__internal_0_$__cuda_sm3x_div_rn_noftz_f32_slowpath)
        /*0014*/ 	.word	0x00000000


	//----- nvinfo : EIATTR_FRAME_SIZE
	.align		4
.L_3:
        /*0018*/ 	.byte	0x04, 0x11
        /*001a*/ 	.short	(.L_5 - .L_4)
	.align		4
.L_4:
        /*001c*/ 	.word	index@(_Z22flash_attention_kernelPKfS0_S0_iifiiPfS1_)
        /*0020*/ 	.word	0x00000000


	//----- nvinfo : EIATTR_MIN_STACK_SIZE
	.align		4
.L_5:
        /*0024*/ 	.byte	0x04, 0x12
        /*0026*/ 	.short	(.L_7 - .L_6)
	.align		4
.L_6:
        /*0028*/ 	.word	index@(_Z22flash_attention_kernelPKfS0_S0_iifiiPfS1_)
        /*002c*/ 	.word	0x00000000
.L_7:


//--------------------- .nv.compat                --------------------------
	.section	.nv.compat,"",@"SHT_CUDA_COMPAT_INFO"
	.align	4
        /*0000*/ 	.byte	0x02, 0x09, 0x00, 0x00, 0x02, 0x02, 0x01, 0x00, 0x02, 0x05, 0x05, 0x00, 0x03, 0x07, 0x01, 0x01
        /*0010*/ 	.byte	0x02, 0x03, 0x00, 0x00, 0x02, 0x06, 0x01, 0x00, 0x04, 0x0b, 0x08, 0x00, 0x01, 0x00, 0x00, 0x00
        /*0020*/ 	.byte	0x00, 0x00, 0x00, 0x00


//--------------------- .nv.info._Z22flash_attention_kernelPKfS0_S0_iifiiPfS1_ --------------------------
	.section	.nv.info._Z22flash_attention_kernelPKfS0_S0_iifiiPfS1_,"",@"SHT_CUDA_INFO"
	.sectionflags	@""
	.align	4


	//----- nvinfo : EIATTR_CUDA_API_VERSION
	.align		4
        /*0000*/ 	.byte	0x04, 0x37
        /*0002*/ 	.short	(.L_9 - .L_8)
.L_8:
        /*0004*/ 	.word	0x00000082


	//----- nvinfo : EIATTR_KPARAM_INFO
	.align		4
.L_9:
        /*0008*/ 	.byte	0x04, 0x17
        /*000a*/ 	.short	(.L_11 - .L_10)
.L_10:
        /*000c*/ 	.word	0x00000000
        /*0010*/ 	.short	0x0009
        /*0012*/ 	.short	0x0038
        /*0014*/ 	.byte	0x00, 0xf5, 0x21, 0x00


	//----- nvinfo : EIATTR_KPARAM_INFO
	.align		4
.L_11:
        /*0018*/ 	.byte	0x04, 0x17
        /*001a*/ 	.short	(.L_13 - .L_12)
.L_12:
        /*001c*/ 	.word	0x00000000
        /*0020*/ 	.short	0x0008
        /*0022*/ 	.short	0x0030
        /*0024*/ 	.byte	0x00, 0xf5, 0x21, 0x00


	//----- nvinfo : EIATTR_KPARAM_INFO
	.align		4
.L_13:
        /*0028*/ 	.byte	0x04, 0x17
        /*002a*/ 	.short	(.L_15 - .L_14)
.L_14:
        /*002c*/ 	.word	0x00000000
        /*0030*/ 	.short	0x0007
        /*0032*/ 	.short	0x0028
        /*0034*/ 	.byte	0x00, 0xf0, 0x11, 0x00


	//----- nvinfo : EIATTR_KPARAM_INFO
	.align		4
.L_15:
        /*0038*/ 	.byte	0x04, 0x17
        /*003a*/ 	.short	(.L_17 - .L_16)
.L_16:
        /*003c*/ 	.word	0x00000000
        /*0040*/ 	.short	0x0006
        /*0042*/ 	.short	0x0024
        /*0044*/ 	.byte	0x00, 0xf0, 0x11, 0x00


	//----- nvinfo : EIATTR_KPARAM_INFO
	.align		4
.L_17:
        /*0048*/ 	.byte	0x04, 0x17
        /*004a*/ 	.short	(.L_19 - .L_18)
.L_18:
        /*004c*/ 	.word	0x00000000
        /*0050*/ 	.short	0x0005
        /*0052*/ 	.short	0x0020
        /*0054*/ 	.byte	0x00, 0xf0, 0x11, 0x00


	//----- nvinfo : EIATTR_KPARAM_INFO
	.align		4
.L_19:
        /*0058*/ 	.byte	0x04, 0x17
        /*005a*/ 	.short	(.L_21 - .L_20)
.L_20:
        /*005c*/ 	.word	0x00000000
        /*0060*/ 	.short	0x0004
        /*0062*/ 	.short	0x001c
        /*0064*/ 	.byte	0x00, 0xf0, 0x11, 0x00


	//----- nvinfo : EIATTR_KPARAM_INFO
	.align		4
.L_21:
        /*0068*/ 	.byte	0x04, 0x17
        /*006a*/ 	.short	(.L_23 - .L_22)
.L_22:
        /*006c*/ 	.word	0x00000000
        /*0070*/ 	.short	0x0003
        /*0072*/ 	.short	0x0018
        /*0074*/ 	.byte	0x00, 0xf0, 0x11, 0x00


	//----- nvinfo : EIATTR_KPARAM_INFO
	.align		4
.L_23:
        /*0078*/ 	.byte	0x04, 0x17
        /*007a*/ 	.short	(.L_25 - .L_24)
.L_24:
        /*007c*/ 	.word	0x00000000
        /*0080*/ 	.short	0x0002
        /*0082*/ 	.short	0x0010
        /*0084*/ 	.byte	0x00, 0xf5, 0x21, 0x00


	//----- nvinfo : EIATTR_KPARAM_INFO
	.align		4
.L_25:
        /*0088*/ 	.byte	0x04, 0x17
        /*008a*/ 	.short	(.L_27 - .L_26)
.L_26:
        /*008c*/ 	.word	0x00000000
        /*0090*/ 	.short	0x0001
        /*0092*/ 	.short	0x0008
        /*0094*/ 	.byte	0x00, 0xf5, 0x21, 0x00


	//----- nvinfo : EIATTR_KPARAM_INFO
	.align		4
.L_27:
        /*0098*/ 	.byte	0x04, 0x17
        /*009a*/ 	.short	(.L_29 - .L_28)
.L_28:
        /*009c*/ 	.word	0x00000000
        /*00a0*/ 	.short	0x0000
        /*00a2*/ 	.short	0x0000
        /*00a4*/ 	.byte	0x00, 0xf5, 0x21, 0x00


	//----- nvinfo : EIATTR_SPARSE_MMA_MASK
	.align		4
.L_29:
        /*00a8*/ 	.byte	0x03, 0x50
        /*00aa*/ 	.short	0x0000


	//----- nvinfo : EIATTR_MAXREG_COUNT
	.align		4
        /*00ac*/ 	.byte	0x03, 0x1b
        /*00ae*/ 	.short	0x00ff


	//----- nvinfo : EIATTR_NUM_BARRIERS
	.align		4
        /*00b0*/ 	.byte	0x02, 0x4c
        /*00b2*/ 	.byte	0x01
	.zero		1


	//----- nvinfo : EIATTR_MERCURY_ISA_VERSION
	.align		4
        /*00b4*/ 	.byte	0x03, 0x5f
        /*00b6*/ 	.short	0x0101


	//----- nvinfo : EIATTR_VRC_CTA_INIT_COUNT
	.align		4
        /*00b8*/ 	.byte	0x02, 0x4a
	.zero		1
	.zero		1


	//----- nvinfo : EIATTR_EXIT_INSTR_OFFSETS
	.align		4
        /*00bc*/ 	.byte	0x04, 0x1c
        /*00be*/ 	.short	(.L_31 - .L_30)


	//   ....[0]....
.L_30:
        /*00c0*/ 	.word	0x00000040


	//   ....[1]....
        /*00c4*/ 	.word	0x00003d50


	//----- nvinfo : EIATTR_CRS_STACK_SIZE
	.align		4
.L_31:
        /*00c8*/ 	.byte	0x04, 0x1e
        /*00ca*/ 	.short	(.L_33 - .L_32)
.L_32:
        /*00cc*/ 	.word	0x00000000


	//----- nvinfo : EIATTR_CBANK_PARAM_SIZE
	.align		4
.L_33:
        /*00d0*/ 	.byte	0x03, 0x19
        /*00d2*/ 	.short	0x0040


	//----- nvinfo : EIATTR_PARAM_CBANK
	.align		4
        /*00d4*/ 	.byte	0x04, 0x0a
        /*00d6*/ 	.short	(.L_35 - .L_34)
	.align		4
.L_34:
        /*00d8*/ 	.word	index@(.nv.constant0._Z22flash_attention_kernelPKfS0_S0_iifiiPfS1_)
        /*00dc*/ 	.short	0x0380
        /*00de*/ 	.short	0x0040


	//----- nvinfo : EIATTR_SW_WAR
	.align		4
.L_35:
        /*00e0*/ 	.byte	0x04, 0x36
        /*00e2*/ 	.short	(.L_37 - .L_36)
.L_36:
        /*00e4*/ 	.word	0x00000008
.L_37:


//--------------------- .nv.callgraph             --------------------------
	.section	.nv.callgraph,"",@"SHT_CUDA_CALLGRAPH"
	.align	4
	.sectionentsize	8
	.align		4
        /*0000*/ 	.word	0x00000000
	.align		4
        /*0004*/ 	.word	0xffffffff
	.align		4
        /*0008*/ 	.word	0x00000000
	.align		4
        /*000c*/ 	.word	0xfffffffe
	.align		4
        /*0010*/ 	.word	0x00000000
	.align		4
        /*0014*/ 	.word	0xfffffffd
	.align		4
        /*0018*/ 	.word	0x00000000
	.align		4
        /*001c*/ 	.word	0xfffffffc


//--------------------- .text._Z22flash_attention_kernelPKfS0_S0_iifiiPfS1_ --------------------------
	.section	.text._Z22flash_attention_kernelPKfS0_S0_iifiiPfS1_,"ax",@progbits
	.align	128
        .global         _Z22flash_attention_kernelPKfS0_S0_iifiiPfS1_
        .type           _Z22flash_attention_kernelPKfS0_S0_iifiiPfS1_,@function
        .size           _Z22flash_attention_kernelPKfS0_S0_iifiiPfS1_,(.L_x_88 - _Z22flash_attention_kernelPKfS0_S0_iifiiPfS1_)
        .other          _Z22flash_attention_kernelPKfS0_S0_iifiiPfS1_,@"STO_CUDA_ENTRY STV_DEFAULT"
_Z22flash_attention_kernelPKfS0_S0_iifiiPfS1_:
.text._Z22flash_attention_kernelPKfS0_S0_iifiiPfS1_:
[----:B------:R-:W-:Y:S08]  /*0000*/  LDC R1, c[0x0][0x37c] ;  /* 0x0000df00ff017b82 */ /* 0x000ff00000000800 */
[----:B------:R-:W0:Y:S08]  /*0010*/  S2UR UR6, SR_CTAID.X ;  /* 0x00000000000679c3 */ /* 0x000e300000002500 */
[----:B------:R-:W0:Y:S02]  /*0020*/  LDC R0, c[0x0][0x3a8] ;  /* 0x0000ea00ff007b82 */ /* 0x000e240000000800 */
[----:B0-----:R-:W-:-:S13]  /*0030*/  ISETP.LE.AND P0, PT, R0, UR6, PT ;  /* 0x0000000600007c0c */ /* 0x001fda000bf03270 */
[----:B------:R-:W-:Y:S05]  /*0040*/  @P0 EXIT ;  /* 0x000000000000094d */ /* 0x000fea0003800000 */
[----:B------:R-:W0:Y:S01]  /*0050*/  S2UR UR5, SR_CgaCtaId ;  /* 0x00000000000579c3 */ /* 0x000e220000008800 */
[----:B------:R-:W1:Y:S01]  /*0060*/  LDCU UR10, c[0x0][0x39c] ;  /* 0x00007380ff0a77ac */ /* 0x000e620008000800 */
[----:B------:R-:W2:Y:S01]  /*0070*/  S2R R6, SR_TID.X ;  /* 0x0000000000067919 */ /* 0x000ea20000002100 */
[----:B------:R-:W3:Y:S01]  /*0080*/  LDCU.64 UR28, c[0x0][0x3a0] ;  /* 0x00007400ff1c77ac */ /* 0x000ee20008000a00 */
[----:B------:R-:W-:Y:S01]  /*0090*/  UMOV UR4, 0x400 ;  /* 0x0000040000047882 */ /* 0x000fe20000000000 */
[----:B------:R-:W4:Y:S01]  /*00a0*/  LDCU.64 UR14, c[0x0][0x358] ;  /* 0x00006b00ff0e77ac */ /* 0x000f220008000a00 */
[----:B-1----:R-:W-:Y:S02]  /*00b0*/  ULOP3.LUT UR24, UR10, 0x7, URZ, 0xc0, !UPT ;  /* 0x000000070a187892 */ /* 0x002fe4000f8ec0ff */
[----:B------:R-:W-:Y:S02]  /*00c0*/  UIADD3 UR23, UPT, UPT, UR10, -0x1, URZ ;  /* 0xffffffff0a177890 */ /* 0x000fe4000fffe0ff */
[----:B---3--:R-:W-:Y:S01]  /*00d0*/  UIMAD UR13, UR29, UR10, URZ ;  /* 0x0000000a1d0d72a4 */ /* 0x008fe2000f8e02ff */
[----:B------:R-:W-:Y:S01]  /*00e0*/  FMUL R15, RZ, UR28 ;  /* 0x0000001cff0f7c20 */ /* 0x000fe20008400000 */
[----:B0-----:R-:W-:-:S02]  /*00f0*/  ULEA UR4, UR5, UR4, 0x18 ;  /* 0x0000000405047291 */ /* 0x001fc4000f8ec0ff */
[----:B------:R-:W-:Y:S02]  /*0100*/  ULOP3.LUT UR19, UR29, 0x7, URZ, 0xc0, !UPT ;  /* 0x000000071d137892 */ /* 0x000fe4000f8ec0ff */
[----:B------:R-:W-:Y:S02]  /*0110*/  ULEA UR7, UR13, UR4, 0x2 ;  /* 0x000000040d077291 */ /* 0x000fe4000f8e10ff */
[----:B------:R-:W-:Y:S02]  /*0120*/  ULOP3.LUT UR21, UR29, 0x3, URZ, 0xc0, !UPT ;  /* 0x000000031d157892 */ /* 0x000fe4000f8ec0ff */
[----:B------:R-:W-:Y:S02]  /*0130*/  ULEA UR16, UR13, UR7, 0x2 ;  /* 0x000000070d107291 */ /* 0x000fe4000f8e10ff */
[----:B------:R-:W-:Y:S02]  /*0140*/  ULOP3.LUT UR26, UR10, 0x3, URZ, 0xc0, !UPT ;  /* 0x000000030a1a7892 */ /* 0x000fe4000f8ec0ff */
[----:B------:R-:W-:-:S02]  /*0150*/  ULEA UR17, UR13, UR16, 0x2 ;  /* 0x000000100d117291 */ /* 0x000fc4000f8e10ff */
[----:B------:R-:W-:Y:S02]  /*0160*/  ULOP3.LUT UR9, UR10, 0x7ffffff8, URZ, 0xc0, !UPT ;  /* 0x7ffffff80a097892 */ /* 0x000fe4000f8ec0ff */
[----:B------:R-:W-:Y:S02]  /*0170*/  ULOP3.LUT UR27, UR29, 0x7ffffff8, URZ, 0xc0, !UPT ;  /* 0x7ffffff81d1b7892 */ /* 0x000fe4000f8ec0ff */
[----:B------:R-:W-:Y:S02]  /*0180*/  ULOP3.LUT UR8, UR29, 0x1, URZ, 0xc0, !UPT ;  /* 0x000000011d087892 */ /* 0x000fe4000f8ec0ff */
[----:B------:R-:W-:Y:S02]  /*0190*/  ULOP3.LUT UR10, UR10, 0x1, URZ, 0xc0, !UPT ;  /* 0x000000010a0a7892 */ /* 0x000fe4000f8ec0ff */
[----:B------:R-:W-:Y:S02]  /*01a0*/  UIADD3 UR20, UPT, UPT, UR19, -0x1, URZ ;  /* 0xffffffff13147890 */ /* 0x000fe4000fffe0ff */
[----:B------:R-:W-:-:S02]  /*01b0*/  UIADD3 UR22, UPT, UPT, UR21, -0x1, URZ ;  /* 0xffffffff15167890 */ /* 0x000fc4000fffe0ff */
[----:B------:R-:W-:Y:S02]  /*01c0*/  UIADD3 UR25, UPT, UPT, UR24, -0x1, URZ ;  /* 0xffffffff18197890 */ /* 0x000fe4000fffe0ff */
[----:B--2-4-:R-:W-:-:S12]  /*01d0*/  ULEA UR18, UR13, UR17, 0x2 ;  /* 0x000000110d127291 */ /* 0x014fd8000f8e10ff */
.L_x_75:
[----:B0-----:R-:W0:Y:S02]  /*01e0*/  LDCU UR4, c[0x0][0x3a4] ;  /* 0x00007480ff0477ac */ /* 0x001e240008000800 */
[----:B0-----:R-:W-:-:S09]  /*01f0*/  UISETP.GE.AND UP0, UPT, UR4, 0x1, UPT ;  /* 0x000000010400788c */ /* 0x001fd2000bf06270 */
[----:B------:R-:W-:Y:S05]  /*0200*/  BRA.U !UP0, `(.L_x_0) ;  /* 0x00000001087c7547 */ /* 0x000fea000b800000 */
[----:B------:R-:W-:-:S07]  /*0210*/  HFMA2 R7, -RZ, RZ, 0, 0 ;  /* 0x00000000ff077431 */ /* 0x000fce00000001ff */
.L_x_4:
[----:B------:R-:W0:Y:S01]  /*0220*/  LDCU UR11, c[0x0][0x39c] ;  /* 0x00007380ff0b77ac */ /* 0x000e220008000800 */
[----:B------:R-:W-:Y:S01]  /*0230*/  BSSY.RECONVERGENT B0, `(.L_x_1) ;  /* 0x0000018000007945 */ /* 0x000fe20003800200 */
[----:B0-----:R-:W-:-:S13]  /*0240*/  ISETP.GE.AND P0, PT, R6, UR11, PT ;  /* 0x0000000b06007c0c */ /* 0x001fda000bf06270 */
[----:B-1----:R-:W-:Y:S05]  /*0250*/  @P0 BRA `(.L_x_2) ;  /* 0x0000000000540947 */ /* 0x002fea0003800000 */
[----:B------:R-:W0:Y:S01]  /*0260*/  S2UR UR5, SR_CgaCtaId ;  /* 0x00000000000579c3 */ /* 0x000e220000008800 */
[----:B------:R-:W-:Y:S01]  /*0270*/  UMOV UR4, 0x400 ;  /* 0x0000040000047882 */ /* 0x000fe20000000000 */
[----:B------:R-:W-:Y:S01]  /*0280*/  IMAD R0, R7, UR11, R6 ;  /* 0x0000000b07007c24 */ /* 0x000fe2000f8e0206 */
[----:B------:R-:W-:-:S05]  /*0290*/  MOV R8, R6 ;  /* 0x0000000600087202 */ /* 0x000fca0000000f00 */
[----:B------:R-:W1:Y:S08]  /*02a0*/  LDC R11, c[0x0][0x3a4] ;  /* 0x0000e900ff0b7b82 */ /* 0x000e700000000800 */
[----:B------:R-:W2:Y:S01]  /*02b0*/  LDC.64 R4, c[0x0][0x380] ;  /* 0x0000e000ff047b82 */ /* 0x000ea20000000a00 */
[----:B0-----:R-:W-:-:S06]  /*02c0*/  ULEA UR4, UR5, UR4, 0x18 ;  /* 0x0000000405047291 */ /* 0x001fcc000f8ec0ff */
[----:B------:R-:W-:Y:S01]  /*02d0*/  LEA R0, R0, UR4, 0x2 ;  /* 0x0000000400007c11 */ /* 0x000fe2000f8e10ff */
[----:B-1----:R-:W-:-:S04]  /*02e0*/  IMAD R3, R11, UR6, R7 ;  /* 0x000000060b037c24 */ /* 0x002fc8000f8e0207 */
[----:B------:R-:W-:-:S07]  /*02f0*/  IMAD R9, R3, UR11, R6 ;  /* 0x0000000b03097c24 */ /* 0x000fce000f8e0206 */
.L_x_3:
[----:B--2---:R-:W-:-:S06]  /*0300*/  IMAD.WIDE R2, R9, 0x4, R4 ;  /* 0x0000000409027825 */ /* 0x004fcc00078e0204 */
[----:B------:R-:W2:Y:S01]  /*0310*/  LDG.E R3, desc[UR14][R2.64] ;  /* 0x0000000e02037981 */ /* 0x000ea2000c1e1900 */
[----:B------:R-:W-:Y:S02]  /*0320*/  MOV R13, UR13 ;  /* 0x0000000d000d7c02 */ /* 0x000fe40008000f00 */
[-C--:B------:R-:W-:Y:S02]  /*0330*/  IADD3 R8, PT, PT, R8, R11.reuse, RZ ;  /* 0x0000000b08087210 */ /* 0x080fe40007ffe0ff */
[----:B------:R-:W-:Y:S01]  /*0340*/  IADD3 R9, PT, PT, R9, R11, RZ ;  /* 0x0000000b09097210 */ /* 0x000fe20007ffe0ff */
[----:B-1----:R-:W-:Y:S01]  /*0350*/  IMAD R10, R13, 0xc, R0 ;  /* 0x0000000c0d0a7824 */ /* 0x002fe200078e0200 */
[----:B------:R-:W-:Y:S01]  /*0360*/  ISETP.GE.AND P0, PT, R8, UR11, PT ;  /* 0x0000000b08007c0c */ /* 0x000fe2000bf06270 */
[----:B--2---:R0:W-:Y:S04]  /*0370*/  STS [R0], R3 ;  /* 0x0000000300007388 */ /* 0x0041e80000000800 */
[----:B------:R1:W-:Y:S01]  /*0380*/  STS [R10], RZ ;  /* 0x000000ff0a007388 */ /* 0x0003e20000000800 */
[----:B0-----:R-:W-:-:S07]  /*0390*/  LEA R0, R11, R0, 0x2 ;  /* 0x000000000b007211 */ /* 0x001fce00078e10ff */
[----:B------:R-:W-:Y:S05]  /*03a0*/  @!P0 BRA `(.L_x_3) ;  /* 0xfffffffc00d48947 */ /* 0x000fea000383ffff */
.L_x_2:
[----:B------:R-:W-:Y:S05]  /*03b0*/  BSYNC.RECONVERGENT B0 ;  /* 0x0000000000007941 */ /* 0x000fea0003800200 */
.L_x_1:
[----:B------:R-:W0:Y:S01]  /*03c0*/  LDCU UR4, c[0x0][0x3a4] ;  /* 0x00007480ff0477ac */ /* 0x000e220008000800 */
[----:B------:R-:W-:-:S04]  /*03d0*/  IADD3 R7, PT, PT, R7, 0x1, RZ ;  /* 0x0000000107077810 */ /* 0x000fc80007ffe0ff */
[----:B0-----:R-:W-:-:S13]  /*03e0*/  ISETP.NE.AND P0, PT, R7, UR4, PT ;  /* 0x0000000407007c0c */ /* 0x001fda000bf05270 */
[----:B------:R-:W-:Y:S05]  /*03f0*/  @P0 BRA `(.L_x_4) ;  /* 0xfffffffc00880947 */ /* 0x000fea000383ffff */
.L_x_0:
[----:B------:R-:W-:Y:S01]  /*0400*/  HFMA2 R17, -RZ, RZ, 0, 0 ;  /* 0x00000000ff117431 */ /* 0x000fe200000001ff */
[----:B------:R-:W-:Y:S01]  /*0410*/  MOV R2, 0xff7fffff ;  /* 0xff7fffff00027802 */ /* 0x000fe20000000f00 */
[----:B------:R-:W-:-:S06]  /*0420*/  UMOV UR4, URZ ;  /* 0x000000ff00047c82 */ /* 0x000fcc0008000000 */
.L_x_39:
[----:B------:R-:W-:Y:S01]  /*0430*/  MOV R19, R2 ;  /* 0x0000000200137202 */ /* 0x000fe20000000f00 */
[----:B------:R-:W-:Y:S06]  /*0440*/  BRA.U !UP0, `(.L_x_5) ;  /* 0x0000000108707547 */ /* 0x000fec000b800000 */
[----:B------:R-:W-:-:S07]  /*0450*/  HFMA2 R0, -RZ, RZ, 0, 0 ;  /* 0x00000000ff007431 */ /* 0x000fce00000001ff */
.L_x_9:
[----:B0-----:R-:W0:Y:S01]  /*0460*/  LDCU UR5, c[0x0][0x39c] ;  /* 0x00007380ff0577ac */ /* 0x001e220008000800 */
[----:B------:R-:W-:Y:S01]  /*0470*/  BSSY.RECONVERGENT B0, `(.L_x_6) ;  /* 0x0000015000007945 */ /* 0x000fe20003800200 */
[----:B0-----:R-:W-:-:S13]  /*0480*/  ISETP.GE.AND P0, PT, R6, UR5, PT ;  /* 0x0000000506007c0c */ /* 0x001fda000bf06270 */
[----:B------:R-:W-:Y:S05]  /*0490*/  @P0 BRA `(.L_x_7) ;  /* 0x0000000000480947 */ /* 0x000fea0003800000 */
[----:B------:R-:W0:Y:S01]  /*04a0*/  LDC R16, c[0x0][0x3a4] ;  /* 0x0000e900ff107b82 */ /* 0x000e220000000800 */
[----:B------:R-:W-:-:S07]  /*04b0*/  MOV R3, R6 ;  /* 0x0000000600037202 */ /* 0x000fce0000000f00 */
[----:B------:R-:W2:Y:S08]  /*04c0*/  LDC.64 R4, c[0x0][0x388] ;  /* 0x0000e200ff047b82 */ /* 0x000eb00000000a00 */
[----:B------:R-:W3:Y:S01]  /*04d0*/  LDC.64 R8, c[0x0][0x390] ;  /* 0x0000e400ff087b82 */ /* 0x000ee20000000a00 */
[----:B0-----:R-:W-:-:S07]  /*04e0*/  IMAD R14, R16, UR4, R0 ;  /* 0x00000004100e7c24 */ /* 0x001fce000f8e0200 */
.L_x_8:
[----:B------:R-:W-:-:S04]  /*04f0*/  IMAD R13, R14, UR5, R3 ;  /* 0x000000050e0d7c24 */ /* 0x000fc8000f8e0203 */
[----:B012---:R-:W-:-:S04]  /*0500*/  IMAD.WIDE R10, R13, 0x4, R4 ;  /* 0x000000040d0a7825 */ /* 0x007fc800078e0204 */
[----:B---3--:R-:W-:Y:S02]  /*0510*/  IMAD.WIDE R12, R13, 0x4, R8 ;  /* 0x000000040d0c7825 */ /* 0x008fe400078e0208 */
[----:B------:R-:W2:Y:S04]  /*0520*/  LDG.E R10, desc[UR14][R10.64] ;  /* 0x0000000e0a0a7981 */ /* 0x000ea8000c1e1900 */
[----:B------:R-:W3:Y:S01]  /*0530*/  LDG.E R12, desc[UR14][R12.64] ;  /* 0x0000000e0c0c7981 */ /* 0x000ee2000c1e1900 */
[----:B------:R-:W-:Y:S01]  /*0540*/  IMAD R7, R0, UR5, R3 ;  /* 0x0000000500077c24 */ /* 0x000fe2000f8e0203 */
[----:B------:R-:W-:-:S04]  /*0550*/  IADD3 R3, PT, PT, R3, R16, RZ ;  /* 0x0000001003037210 */ /* 0x000fc80007ffe0ff */
[C---:B------:R-:W-:Y:S02]  /*0560*/  LEA R21, R7.reuse, UR7, 0x2 ;  /* 0x0000000707157c11 */ /* 0x040fe4000f8e10ff */
[----:B------:R-:W-:Y:S02]  /*0570*/  LEA R7, R7, UR16, 0x2 ;  /* 0x0000001007077c11 */ /* 0x000fe4000f8e10ff */
[----:B------:R-:W-:Y:S01]  /*0580*/  ISETP.GE.AND P0, PT, R3, UR5, PT ;  /* 0x0000000503007c0c */ /* 0x000fe2000bf06270 */
[----:B--2---:R0:W-:Y:S04]  /*0590*/  STS [R21], R10 ;  /* 0x0000000a15007388 */ /* 0x0041e80000000800 */
[----:B---3--:R0:W-:Y:S08]  /*05a0*/  STS [R7], R12 ;  /* 0x0000000c07007388 */ /* 0x0081f00000000800 */
[----:B------:R-:W-:Y:S05]  /*05b0*/  @!P0 BRA `(.L_x_8) ;  /* 0xfffffffc00cc8947 */ /* 0x000fea000383ffff */
.L_x_7:
[----:B------:R-:W-:Y:S05]  /*05c0*/  BSYNC.RECONVERGENT B0 ;  /* 0x0000000000007941 */ /* 0x000fea0003800200 */
.L_x_6:
[----:B------:R-:W2:Y:S01]  /*05d0*/  LDCU UR5, c[0x0][0x3a4] ;  /* 0x00007480ff0577ac */ /* 0x000ea20008000800 */
[----:B------:R-:W-:-:S04]  /*05e0*/  IADD3 R0, PT, PT, R0, 0x1, RZ ;  /* 0x0000000100007810 */ /* 0x000fc80007ffe0ff */
[----:B--2---:R-:W-:-:S13]  /*05f0*/  ISETP.NE.AND P0, PT, R0, UR5, PT ;  /* 0x0000000500007c0c */ /* 0x004fda000bf05270 */
[----:B------:R-:W-:Y:S05]  /*0600*/  @P0 BRA `(.L_x_9) ;  /* 0xfffffffc00940947 */ /* 0x000fea000383ffff */
.L_x_5:
[----:B------:R-:W-:Y:S06]  /*0610*/  BAR.SYNC.DEFER_BLOCKING 0x0 ;  /* 0x0000000000007b1d */ /* 0x000fec0000010000 */
[----:B------:R-:W-:Y:S05]  /*0620*/  BRA.U !UP0, `(.L_x_10) ;  /* 0x0000000908987547 */ /* 0x000fea000b800000 */
[----:B------:R-:W2:Y:S02]  /*0630*/  LDCU UR5, c[0x0][0x39c] ;  /* 0x00007380ff0577ac */ /* 0x000ea40008000800 */
[----:B--2---:R-:W-:-:S09]  /*0640*/  UISETP.GE.AND UP1, UPT, UR5, 0x1, UPT ;  /* 0x000000010500788c */ /* 0x004fd2000bf26270 */
[----:B------:R-:W-:Y:S05]  /*0650*/  BRA.U !UP1, `(.L_x_11) ;  /* 0x0000000509bc7547 */ /* 0x000fea000b800000 */
[----:B------:R-:W-:-:S05]  /*0660*/  UMOV UR5, URZ ;  /* 0x000000ff00057c82 */ /* 0x000fca0008000000 */
.L_x_17:
[----:B------:R-:W-:Y:S01]  /*0670*/  UISETP.GE.U32.AND UP1, UPT, UR23, 0x7, UPT ;  /* 0x000000071700788c */ /* 0x000fe2000bf26070 */
[----:B------:R-:W-:Y:S01]  /*0680*/  HFMA2 R13, -RZ, RZ, 0, 0 ;  /* 0x00000000ff0d7431 */ /* 0x000fe200000001ff */
[----:B------:R-:W-:-:S07]  /*0690*/  MOV R3, RZ ;  /* 0x000000ff00037202 */ /* 0x000fce0000000f00 */
[----:B------:R-:W-:Y:S05]  /*06a0*/  BRA.U !UP1, `(.L_x_12) ;  /* 0x0000000109987547 */ /* 0x000fea000b800000 */
[----:B------:R-:W2:Y:S01]  /*06b0*/  S2UR UR12, SR_CgaCtaId ;  /* 0x00000000000c79c3 */ /* 0x000ea20000008800 */
[----:B------:R-:W-:Y:S01]  /*06c0*/  MOV R13, RZ ;  /* 0x000000ff000d7202 */ /* 0x000fe20000000f00 */
[----:B------:R-:W-:Y:S01]  /*06d0*/  UMOV UR11, 0x400 ;  /* 0x00000400000b7882 */ /* 0x000fe20000000000 */
[----:B------:R-:W-:-:S05]  /*06e0*/  MOV R3, RZ ;  /* 0x000000ff00037202 */ /* 0x000fca0000000f00 */
[----:B------:R-:W3:Y:S01]  /*06f0*/  LDC R0, c[0x0][0x39c] ;  /* 0x0000e700ff007b82 */ /* 0x000ee20000000800 */
[----:B--2---:R-:W-:-:S12]  /*0700*/  ULEA UR11, UR12, UR11, 0x18 ;  /* 0x0000000b0c0b7291 */ /* 0x004fd8000f8ec0ff */
.L_x_13:
[--C-:B---3--:R-:W-:Y:S02]  /*0710*/  IMAD R4, R6, R0, R3.reuse ;  /* 0x0000000006047224 */ /* 0x108fe400078e0203 */
[----:B------:R-:W-:Y:S01]  /*0720*/  IMAD R5, R0, UR5, R3 ;  /* 0x0000000500057c24 */ /* 0x000fe2000f8e0203 */
[----:B------:R-:W-:Y:S02]  /*0730*/  IADD3 R3, PT, PT, R3, 0x8, RZ ;  /* 0x0000000803037810 */ /* 0x000fe40007ffe0ff */
[----:B------:R-:W-:Y:S02]  /*0740*/  LEA R14, R4, UR11, 0x2 ;  /* 0x0000000b040e7c11 */ /* 0x000fe4000f8e10ff */
[----:B------:R-:W-:Y:S02]  /*0750*/  LEA R18, R5, UR7, 0x2 ;  /* 0x0000000705127c11 */ /* 0x000fe4000f8e10ff */
[----:B------:R-:W-:Y:S01]  /*0760*/  ISETP.NE.AND P0, PT, R3, UR9, PT ;  /* 0x0000000903007c0c */ /* 0x000fe2000bf05270 */
[----:B------:R-:W-:Y:S04]  /*0770*/  LDS R16, [R14] ;  /* 0x000000000e107984 */ /* 0x000fe80000000800 */
[----:B------:R-:W2:Y:S04]  /*0780*/  LDS R20, [R18] ;  /* 0x0000000012147984 */ /* 0x000ea80000000800 */
[----:B0-----:R-:W-:Y:S04]  /*0790*/  LDS R21, [R14+0x4] ;  /* 0x000004000e157984 */ /* 0x001fe80000000800 */
[----:B------:R-:W0:Y:S04]  /*07a0*/  LDS R22, [R18+0x4] ;  /* 0x0000040012167984 */ /* 0x000e280000000800 */
[----:B------:R-:W-:Y:S04]  /*07b0*/  LDS R23, [R14+0x8] ;  /* 0x000008000e177984 */ /* 0x000fe80000000800 */
[----:B------:R-:W3:Y:S04]  /*07c0*/  LDS R24, [R18+0x8] ;  /* 0x0000080012187984 */ /* 0x000ee80000000800 */
[----:B------:R-:W-:Y:S04]  /*07d0*/  LDS R25, [R14+0xc] ;  /* 0x00000c000e197984 */ /* 0x000fe80000000800 */
[----:B------:R-:W4:Y:S04]  /*07e0*/  LDS R26, [R18+0xc] ;  /* 0x00000c00121a7984 */ /* 0x000f280000000800 */
[----:B------:R-:W-:Y:S04]  /*07f0*/  LDS R9, [R14+0x10] ;  /* 0x000010000e097984 */ /* 0x000fe80000000800 */
[----:B-1----:R-:W1:Y:S04]  /*0800*/  LDS R10, [R18+0x10] ;  /* 0x00001000120a7984 */ /* 0x002e680000000800 */
[----:B------:R-:W-:Y:S04]  /*0810*/  LDS R7, [R14+0x14] ;  /* 0x000014000e077984 */ /* 0x000fe80000000800 */
[----:B------:R-:W5:Y:S01]  /*0820*/  LDS R8, [R18+0x14] ;  /* 0x0000140012087984 */ /* 0x000f620000000800 */
[----:B--2---:R-:W-:-:S03]  /*0830*/  FFMA R16, R16, R20, R13 ;  /* 0x0000001410107223 */ /* 0x004fc6000000000d */
[----:B------:R-:W-:Y:S04]  /*0840*/  LDS R4, [R14+0x18] ;  /* 0x000018000e047984 */ /* 0x000fe80000000800 */
[----:B------:R-:W2:Y:S01]  /*0850*/  LDS R5, [R18+0x18] ;  /* 0x0000180012057984 */ /* 0x000ea20000000800 */
[----:B0-----:R-:W-:-:S03]  /*0860*/  FFMA R16, R21, R22, R16 ;  /* 0x0000001615107223 */ /* 0x001fc60000000010 */
[----:B------:R-:W-:Y:S04]  /*0870*/  LDS R11, [R14+0x1c] ;  /* 0x00001c000e0b7984 */ /* 0x000fe80000000800 */
[----:B------:R-:W0:Y:S01]  /*0880*/  LDS R12, [R18+0x1c] ;  /* 0x00001c00120c7984 */ /* 0x000e220000000800 */
[----:B---3--:R-:W-:-:S04]  /*0890*/  FFMA R16, R23, R24, R16 ;  /* 0x0000001817107223 */ /* 0x008fc80000000010 */
[----:B----4-:R-:W-:-:S04]  /*08a0*/  FFMA R16, R25, R26, R16 ;  /* 0x0000001a19107223 */ /* 0x010fc80000000010 */
[----:B-1----:R-:W-:-:S04]  /*08b0*/  FFMA R10, R9, R10, R16 ;  /* 0x0000000a090a7223 */ /* 0x002fc80000000010 */
[----:B-----5:R-:W-:-:S04]  /*08c0*/  FFMA R7, R7, R8, R10 ;  /* 0x0000000807077223 */ /* 0x020fc8000000000a */
[----:B--2---:R-:W-:-:S04]  /*08d0*/  FFMA R4, R4, R5, R7 ;  /* 0x0000000504047223 */ /* 0x004fc80000000007 */
[----:B0-----:R-:W-:Y:S01]  /*08e0*/  FFMA R13, R11, R12, R4 ;  /* 0x0000000c0b0d7223 */ /* 0x001fe20000000004 */
[----:B------:R-:W-:Y:S06]  /*08f0*/  @P0 BRA `(.L_x_13) ;  /* 0xfffffffc00840947 */ /* 0x000fec000383ffff */
[----:B------:R-:W-:-:S07]  /*0900*/  MOV R3, UR9 ;  /* 0x0000000900037c02 */ /* 0x000fce0008000f00 */
.L_x_12:
[----:B------:R-:W-:-:S09]  /*0910*/  UISETP.NE.AND UP1, UPT, UR24, URZ, UPT ;  /* 0x000000ff1800728c */ /* 0x000fd2000bf25270 */
[----:B------:R-:W-:Y:S05]  /*0920*/  BRA.U !UP1, `(.L_x_14) ;  /* 0x0000000109dc7547 */ /* 0x000fea000b800000 */
[----:B------:R-:W-:Y:S02]  /*0930*/  UISETP.GE.U32.AND UP1, UPT, UR25, 0x3, UPT ;  /* 0x000000031900788c */ /* 0x000fe4000bf26070 */
[----:B------:R-:W-:-:S07]  /*0940*/  UISETP.NE.AND UP2, UPT, UR26, URZ, UPT ;  /* 0x000000ff1a00728c */ /* 0x000fce000bf45270 */
[----:B------:R-:W-:Y:S05]  /*0950*/  BRA.U !UP1, `(.L_x_15) ;  /* 0x0000000109547547 */ /* 0x000fea000b800000 */
[----:B------:R-:W2:Y:S01]  /*0960*/  S2UR UR12, SR_CgaCtaId ;  /* 0x00000000000c79c3 */ /* 0x000ea20000008800 */
[----:B------:R-:W-:-:S07]  /*0970*/  UMOV UR11, 0x400 ;  /* 0x00000400000b7882 */ /* 0x000fce0000000000 */
[----:B------:R-:W3:Y:S01]  /*0980*/  LDC R4, c[0x0][0x39c] ;  /* 0x0000e700ff047b82 */ /* 0x000ee20000000800 */
[----:B--2---:R-:W-:Y:S01]  /*0990*/  ULEA UR11, UR12, UR11, 0x18 ;  /* 0x0000000b0c0b7291 */ /* 0x004fe2000f8ec0ff */
[--C-:B---3--:R-:W-:Y:S02]  /*09a0*/  IMAD R0, R6, R4, R3.reuse ;  /* 0x0000000406007224 */ /* 0x108fe400078e0203 */
[----:B------:R-:W-:Y:S01]  /*09b0*/  IMAD R4, R4, UR5, R3 ;  /* 0x0000000504047c24 */ /* 0x000fe2000f8e0203 */
[----:B------:R-:W-:Y:S02]  /*09c0*/  IADD3 R3, PT, PT, R3, 0x4, RZ ;  /* 0x0000000403037810 */ /* 0x000fe40007ffe0ff */
[----:B------:R-:W-:Y:S02]  /*09d0*/  LEA R0, R0, UR11, 0x2 ;  /* 0x0000000b00007c11 */ /* 0x000fe4000f8e10ff */
[----:B------:R-:W-:-:S03]  /*09e0*/  LEA R5, R4, UR7, 0x2 ;  /* 0x0000000704057c11 */ /* 0x000fc6000f8e10ff */
[----:B------:R-:W-:Y:S04]  /*09f0*/  LDS R4, [R0] ;  /* 0x0000000000047984 */ /* 0x000fe80000000800 */
[----:B0-----:R-:W0:Y:S04]  /*0a00*/  LDS R7, [R5] ;  /* 0x0000000005077984 */ /* 0x001e280000000800 */
[----:B------:R-:W-:Y:S04]  /*0a10*/  LDS R9, [R0+0x4] ;  /* 0x0000040000097984 */ /* 0x000fe80000000800 */
[----:B------:R-:W2:Y:S04]  /*0a20*/  LDS R8, [R5+0x4] ;  /* 0x0000040005087984 */ /* 0x000ea80000000800 */
[----:B------:R-:W-:Y:S04]  /*0a30*/  LDS R11, [R0+0x8] ;  /* 0x00000800000b7984 */ /* 0x000fe80000000800 */
[----:B-1----:R-:W1:Y:S04]  /*0a40*/  LDS R10, [R5+0x8] ;  /* 0x00000800050a7984 */ /* 0x002e680000000800 */
[----:B------:R-:W-:Y:S04]  /*0a50*/  LDS R21, [R0+0xc] ;  /* 0x00000c0000157984 */ /* 0x000fe80000000800 */
[----:B------:R-:W3:Y:S01]  /*0a60*/  LDS R12, [R5+0xc] ;  /* 0x00000c00050c7984 */ /* 0x000ee20000000800 */
[----:B0-----:R-:W-:-:S04]  /*0a70*/  FFMA R4, R4, R7, R13 ;  /* 0x0000000704047223 */ /* 0x001fc8000000000d */
[----:B--2---:R-:W-:-:S04]  /*0a80*/  FFMA R4, R9, R8, R4 ;  /* 0x0000000809047223 */ /* 0x004fc80000000004 */
[----:B-1----:R-:W-:-:S04]  /*0a90*/  FFMA R4, R11, R10, R4 ;  /* 0x0000000a0b047223 */ /* 0x002fc80000000004 */
[----:B---3--:R-:W-:-:S07]  /*0aa0*/  FFMA R13, R21, R12, R4 ;  /* 0x0000000c150d7223 */ /* 0x008fce0000000004 */
.L_x_15:
[----:B------:R-:W-:Y:S05]  /*0ab0*/  BRA.U !UP2, `(.L_x_14) ;  /* 0x000000010a787547 */ /* 0x000fea000b800000 */
[----:B------:R-:W-:Y:S02]  /*0ac0*/  UISETP.NE.AND UP1, UPT, UR26, 0x1, UPT ;  /* 0x000000011a00788c */ /* 0x000fe4000bf25270 */
        /* <DEDUP_REMOVED lines=14> */
[----:B------:R-:W2:Y:S01]  /*0bb0*/  LDS R8, [R5+0x4] ;  /* 0x0000040005087984 */ /* 0x000ea20000000800 */
[----:B0-----:R-:W-:-:S04]  /*0bc0*/  FFMA R0, R0, R7, R13 ;  /* 0x0000000700007223 */ /* 0x001fc8000000000d */
[----:B--2---:R-:W-:-:S07]  /*0bd0*/  FFMA R13, R9, R8, R0 ;  /* 0x00000008090d7223 */ /* 0x004fce0000000000 */
.L_x_16:
[----:B------:R-:W-:Y:S05]  /*0be0*/  BRA.U !UP2, `(.L_x_14) ;  /* 0x000000010a2c7547 */ /* 0x000fea000b800000 */
[----:B------:R-:W2:Y:S01]  /*0bf0*/  S2UR UR12, SR_CgaCtaId ;  /* 0x00000000000c79c3 */ /* 0x000ea20000008800 */
[----:B------:R-:W-:-:S07]  /*0c00*/  UMOV UR11, 0x400 ;  /* 0x00000400000b7882 */ /* 0x000fce0000000000 */
[----:B------:R-:W3:Y:S01]  /*0c10*/  LDC R4, c[0x0][0x39c] ;  /* 0x0000e700ff047b82 */ /* 0x000ee20000000800 */
[----:B--2---:R-:W-:Y:S01]  /*0c20*/  ULEA UR11, UR12, UR11, 0x18 ;  /* 0x0000000b0c0b7291 */ /* 0x004fe2000f8ec0ff */
[--C-:B---3--:R-:W-:Y:S02]  /*0c30*/  IMAD R0, R6, R4, R3.reuse ;  /* 0x0000000406007224 */ /* 0x108fe400078e0203 */
[----:B------:R-:W-:-:S03]  /*0c40*/  IMAD R3, R4, UR5, R3 ;  /* 0x0000000504037c24 */ /* 0x000fc6000f8e0203 */
[----:B------:R-:W-:Y:S02]  /*0c50*/  LEA R0, R0, UR11, 0x2 ;  /* 0x0000000b00007c11 */ /* 0x000fe4000f8e10ff */
[----:B------:R-:W-:-:S04]  /*0c60*/  LEA R3, R3, UR7, 0x2 ;  /* 0x0000000703037c11 */ /* 0x000fc8000f8e10ff */
[----:B------:R-:W-:Y:S04]  /*0c70*/  LDS R0, [R0] ;  /* 0x0000000000007984 */ /* 0x000fe80000000800 */
[----:B------:R-:W2:Y:S02]  /*0c80*/  LDS R3, [R3] ;  /* 0x0000000003037984 */ /* 0x000ea40000000800 */
[----:B--2---:R-:W-:-:S07]  /*0c90*/  FFMA R13, R0, R3, R13 ;  /* 0x00000003000d7223 */ /* 0x004fce000000000d */
.L_x_14:
[----:B------:R-:W2:Y:S02]  /*0ca0*/  LDC.64 R4, c[0x0][0x3a0] ;  /* 0x0000e800ff047b82 */ /* 0x000ea40000000a00 */
[----:B--2---:R-:W-:Y:S02]  /*0cb0*/  IMAD R0, R6, R5, UR5 ;  /* 0x0000000506007e24 */ /* 0x004fe4000f8e0205 */
[----:B------:R-:W-:Y:S01]  /*0cc0*/  FMUL R13, R13, R4 ;  /* 0x000000040d0d7220 */ /* 0x000fe20000400000 */
[----:B------:R-:W-:Y:S02]  /*0cd0*/  UIADD3 UR5, UPT, UPT, UR5, 0x1, URZ ;  /* 0x0000000105057890 */ /* 0x000fe4000fffe0ff */
[----:B------:R-:W-:Y:S02]  /*0ce0*/  LEA R0, R0, UR18, 0x2 ;  /* 0x0000001200007c11 */ /* 0x000fe4000f8e10ff */
[CC--:B------:R-:W-:Y:S02]  /*0cf0*/  FSETP.GT.AND P0, PT, R2.reuse, R13.reuse, PT ;  /* 0x0000000d0200720b */ /* 0x0c0fe40003f04000 */
[----:B------:R-:W-:Y:S01]  /*0d00*/  ISETP.NE.AND P1, PT, R5, UR5, PT ;  /* 0x0000000505007c0c */ /* 0x000fe2000bf25270 */
[----:B------:R2:W-:Y:S01]  /*0d10*/  STS [R0], R13 ;  /* 0x0000000d00007388 */ /* 0x0005e20000000800 */
[----:B------:R-:W-:-:S11]  /*0d20*/  FSEL R2, R2, R13, P0 ;  /* 0x0000000d02027208 */ /* 0x000fd60000000000 */
[----:B--2---:R-:W-:Y:S05]  /*0d30*/  @!P1 BRA `(.L_x_10) ;  /* 0x0000000000d49947 */ /* 0x004fea0003800000 */
[----:B------:R-:W-:Y:S05]  /*0d40*/  BRA `(.L_x_17) ;  /* 0xfffffff800487947 */ /* 0x000fea000383ffff */
.L_x_11:
[----:B------:R-:W2:Y:S01]  /*0d50*/  LDCU UR5, c[0x0][0x3a4] ;  /* 0x00007480ff0577ac */ /* 0x000ea20008000800 */
[----:B------:R-:W-:Y:S01]  /*0d60*/  HFMA2 R3, -RZ, RZ, 0, 0 ;  /* 0x00000000ff037431 */ /* 0x000fe200000001ff */
[----:B--2---:R-:W-:-:S09]  /*0d70*/  UISETP.GE.U32.AND UP1, UPT, UR5, 0x8, UPT ;  /* 0x000000080500788c */ /* 0x004fd2000bf26070 */
[----:B------:R-:W-:Y:S05]  /*0d80*/  BRA.U !UP1, `(.L_x_18) ;  /* 0x0000000109487547 */ /* 0x000fea000b800000 */
[----:B------:R-:W-:Y:S02]  /*0d90*/  MOV R3, RZ ;  /* 0x000000ff00037202 */ /* 0x000fe40000000f00 */
[----:B------:R-:W-:-:S07]  /*0da0*/  MOV R2, R19 ;  /* 0x0000001300027202 */ /* 0x000fce0000000f00 */
.L_x_19:
[----:B--2---:R-:W-:Y:S01]  /*0db0*/  IMAD R0, R6, UR5, R3 ;  /* 0x0000000506007c24 */ /* 0x004fe2000f8e0203 */
[----:B------:R-:W-:Y:S02]  /*0dc0*/  IADD3 R3, PT, PT, R3, 0x8, RZ ;  /* 0x0000000803037810 */ /* 0x000fe40007ffe0ff */
[-C--:B------:R-:W-:Y:S02]  /*0dd0*/  FSETP.GT.AND P0, PT, R2, R15.reuse, PT ;  /* 0x0000000f0200720b */ /* 0x080fe40003f04000 */
[----:B------:R-:W-:Y:S02]  /*0de0*/  LEA R0, R0, UR18, 0x2 ;  /* 0x0000001200007c11 */ /* 0x000fe4000f8e10ff */
[----:B------:R-:W-:Y:S02]  /*0df0*/  ISETP.NE.AND P1, PT, R3, UR27, PT ;  /* 0x0000001b03007c0c */ /* 0x000fe4000bf25270 */
[----:B------:R-:W-:Y:S01]  /*0e00*/  FSEL R2, R2, R15, P0 ;  /* 0x0000000f02027208 */ /* 0x000fe20000000000 */
[----:B------:R2:W-:Y:S04]  /*0e10*/  STS [R0], R15 ;  /* 0x0000000f00007388 */ /* 0x0005e80000000800 */
[----:B------:R2:W-:Y:S04]  /*0e20*/  STS [R0+0x4], R15 ;  /* 0x0000040f00007388 */ /* 0x0005e80000000800 */
[----:B------:R2:W-:Y:S04]  /*0e30*/  STS [R0+0x8], R15 ;  /* 0x0000080f00007388 */ /* 0x0005e80000000800 */
[----:B------:R2:W-:Y:S04]  /*0e40*/  STS [R0+0xc], R15 ;  /* 0x00000c0f00007388 */ /* 0x0005e80000000800 */
[----:B------:R2:W-:Y:S04]  /*0e50*/  STS [R0+0x10], R15 ;  /* 0x0000100f00007388 */ /* 0x0005e80000000800 */
[----:B------:R2:W-:Y:S04]  /*0e60*/  STS [R0+0x14], R15 ;  /* 0x0000140f00007388 */ /* 0x0005e80000000800 */
[----:B------:R2:W-:Y:S04]  /*0e70*/  STS [R0+0x18], R15 ;  /* 0x0000180f00007388 */ /* 0x0005e80000000800 */
[----:B------:R2:W-:Y:S01]  /*0e80*/  STS [R0+0x1c], R15 ;  /* 0x00001c0f00007388 */ /* 0x0005e20000000800 */
[----:B------:R-:W-:Y:S05]  /*0e90*/  @P1 BRA `(.L_x_19) ;  /* 0xfffffffc00c41947 */ /* 0x000fea000383ffff */
[----:B------:R-:W-:-:S07]  /*0ea0*/  MOV R3, UR27 ;  /* 0x0000001b00037c02 */ /* 0x000fce0008000f00 */
.L_x_18:
[----:B------:R-:W-:-:S09]  /*0eb0*/  UISETP.NE.AND UP1, UPT, UR19, URZ, UPT ;  /* 0x000000ff1300728c */ /* 0x000fd2000bf25270 */
[----:B------:R-:W-:Y:S05]  /*0ec0*/  BRA.U !UP1, `(.L_x_10) ;  /* 0x0000000109707547 */ /* 0x000fea000b800000 */
[----:B------:R-:W-:Y:S02]  /*0ed0*/  UISETP.GE.U32.AND UP1, UPT, UR20, 0x3, UPT ;  /* 0x000000031400788c */ /* 0x000fe4000bf26070 */
[----:B------:R-:W-:-:S07]  /*0ee0*/  UISETP.NE.AND UP2, UPT, UR21, URZ, UPT ;  /* 0x000000ff1500728c */ /* 0x000fce000bf45270 */
[----:B------:R-:W-:Y:S05]  /*0ef0*/  BRA.U !UP1, `(.L_x_20) ;  /* 0x0000000109247547 */ /* 0x000fea000b800000 */
[----:B--2---:R-:W-:Y:S01]  /*0f00*/  IMAD R0, R6, UR5, R3 ;  /* 0x0000000506007c24 */ /* 0x004fe2000f8e0203 */
[-C--:B------:R-:W-:Y:S02]  /*0f10*/  FSETP.GT.AND P0, PT, R2, R15.reuse, PT ;  /* 0x0000000f0200720b */ /* 0x080fe40003f04000 */
[----:B------:R-:W-:Y:S02]  /*0f20*/  IADD3 R3, PT, PT, R3, 0x4, RZ ;  /* 0x0000000403037810 */ /* 0x000fe40007ffe0ff */
[----:B------:R-:W-:Y:S02]  /*0f30*/  LEA R0, R0, UR18, 0x2 ;  /* 0x0000001200007c11 */ /* 0x000fe4000f8e10ff */
[----:B------:R-:W-:-:S03]  /*0f40*/  FSEL R2, R2, R15, P0 ;  /* 0x0000000f02027208 */ /* 0x000fc60000000000 */
[----:B------:R3:W-:Y:S04]  /*0f50*/  STS [R0], R15 ;  /* 0x0000000f00007388 */ /* 0x0007e80000000800 */
[----:B------:R3:W-:Y:S04]  /*0f60*/  STS [R0+0x4], R15 ;  /* 0x0000040f00007388 */ /* 0x0007e80000000800 */
[----:B------:R3:W-:Y:S04]  /*0f70*/  STS [R0+0x8], R15 ;  /* 0x0000080f00007388 */ /* 0x0007e80000000800 */
[----:B------:R3:W-:Y:S02]  /*0f80*/  STS [R0+0xc], R15 ;  /* 0x00000c0f00007388 */ /* 0x0007e40000000800 */
.L_x_20:
[----:B------:R-:W-:Y:S05]  /*0f90*/  BRA.U !UP2, `(.L_x_10) ;  /* 0x000000010a3c7547 */ /* 0x000fea000b800000 */
[----:B------:R-:W-:Y:S01]  /*0fa0*/  UISETP.NE.AND UP1, UPT, UR22, URZ, UPT ;  /* 0x000000ff1600728c */ /* 0x000fe2000bf25270 */
[----:B------:R-:W-:-:S08]  /*0fb0*/  ISETP.NE.AND P0, PT, RZ, UR8, PT ;  /* 0x00000008ff007c0c */ /* 0x000fd0000bf05270 */
[----:B------:R-:W-:Y:S05]  /*0fc0*/  BRA.U !UP1, `(.L_x_21) ;  /* 0x00000001091c7547 */ /* 0x000fea000b800000 */
[----:B--23--:R-:W-:Y:S01]  /*0fd0*/  IMAD R0, R6, UR5, R3 ;  /* 0x0000000506007c24 */ /* 0x00cfe2000f8e0203 */
[-C--:B------:R-:W-:Y:S02]  /*0fe0*/  FSETP.GT.AND P1, PT, R2, R15.reuse, PT ;  /* 0x0000000f0200720b */ /* 0x080fe40003f24000 */
[----:B------:R-:W-:Y:S02]  /*0ff0*/  IADD3 R3, PT, PT, R3, 0x2, RZ ;  /* 0x0000000203037810 */ /* 0x000fe40007ffe0ff */
[----:B------:R-:W-:Y:S02]  /*1000*/  LEA R0, R0, UR18, 0x2 ;  /* 0x0000001200007c11 */ /* 0x000fe4000f8e10ff */
[----:B------:R-:W-:-:S03]  /*1010*/  FSEL R2, R2, R15, P1 ;  /* 0x0000000f02027208 */ /* 0x000fc60000800000 */
[----:B------:R4:W-:Y:S04]  /*1020*/  STS [R0], R15 ;  /* 0x0000000f00007388 */ /* 0x0009e80000000800 */
[----:B------:R4:W-:Y:S02]  /*1030*/  STS [R0+0x4], R15 ;  /* 0x0000040f00007388 */ /* 0x0009e40000000800 */
.L_x_21:
[----:B------:R-:W-:Y:S01]  /*1040*/  @P0 IMAD R3, R6, UR5, R3 ;  /* 0x0000000506030c24 */ /* 0x000fe2000f8e0203 */
[----:B------:R-:W-:-:S04]  /*1050*/  @P0 FSETP.GT.AND P1, PT, R2, R15, PT ;  /* 0x0000000f0200020b */ /* 0x000fc80003f24000 */
[----:B--234-:R-:W-:Y:S02]  /*1060*/  @P0 LEA R0, R3, UR18, 0x2 ;  /* 0x0000001203000c11 */ /* 0x01cfe4000f8e10ff */
[----:B------:R-:W-:-:S03]  /*1070*/  @P0 FSEL R2, R2, R15, P1 ;  /* 0x0000000f02020208 */ /* 0x000fc60000800000 */
[----:B------:R4:W-:Y:S04]  /*1080*/  @P0 STS [R0], R15 ;  /* 0x0000000f00000388 */ /* 0x0009e80000000800 */
.L_x_10:
[----:B------:R-:W-:Y:S01]  /*1090*/  MOV R4, RZ ;  /* 0x000000ff00047202 */ /* 0x000fe20000000f00 */
[----:B------:R-:W-:Y:S06]  /*10a0*/  BRA.U !UP0, `(.L_x_22) ;  /* 0x0000000908987547 */ /* 0x000fec000b800000 */
[----:B------:R-:W5:Y:S01]  /*10b0*/  LDCU UR5, c[0x0][0x3a4] ;  /* 0x00007480ff0577ac */ /* 0x000f620008000800 */
[----:B------:R-:W-:Y:S01]  /*10c0*/  HFMA2 R4, -RZ, RZ, 0, 0 ;  /* 0x00000000ff047431 */ /* 0x000fe200000001ff */
[----:B------:R-:W-:Y:S01]  /*10d0*/  MOV R3, RZ ;  /* 0x000000ff00037202 */ /* 0x000fe20000000f00 */
[----:B-----5:R-:W-:-:S09]  /*10e0*/  UISETP.GE.U32.AND UP1, UPT, UR5, 0x8, UPT ;  /* 0x000000080500788c */ /* 0x020fd2000bf26070 */
[----:B------:R-:W-:Y:S05]  /*10f0*/  BRA.U !UP1, `(.L_x_23) ;  /* 0x0000000509407547 */ /* 0x000fea000b800000 */
[----:B------:R-:W-:Y:S02]  /*1100*/  MOV R4, RZ ;  /* 0x000000ff00047202 */ /* 0x000fe40000000f00 */
[----:B------:R-:W-:-:S07]  /*1110*/  MOV R3, RZ ;  /* 0x000000ff00037202 */ /* 0x000fce0000000f00 */
.L_x_24:
[----:B--234-:R-:W-:Y:S01]  /*1120*/  IMAD R0, R6, UR5, R3 ;  /* 0x0000000506007c24 */ /* 0x01cfe2000f8e0203 */
[----:B------:R-:W-:-:S04]  /*1130*/  IADD3 R3, PT, PT, R3, 0x8, RZ ;  /* 0x0000000803037810 */ /* 0x000fc80007ffe0ff */
[----:B------:R-:W-:-:S05]  /*1140*/  LEA R0, R0, UR18, 0x2 ;  /* 0x0000001200007c11 */ /* 0x000fca000f8e10ff */
[----:B------:R-:W2:Y:S04]  /*1150*/  LDS R5, [R0] ;  /* 0x0000000000057984 */ /* 0x000ea80000000800 */
[----:B------:R-:W3:Y:S04]  /*1160*/  LDS R9, [R0+0x4] ;  /* 0x0000040000097984 */ /* 0x000ee80000000800 */
[----:B------:R-:W4:Y:S04]  /*1170*/  LDS R11, [R0+0x8] ;  /* 0x00000800000b7984 */ /* 0x000f280000000800 */
[----:B------:R-:W5:Y:S04]  /*1180*/  LDS R13, [R0+0xc] ;  /* 0x00000c00000d7984 */ /* 0x000f680000000800 */
[----:B0-----:R-:W0:Y:S04]  /*1190*/  LDS R21, [R0+0x10] ;  /* 0x0000100000157984 */ /* 0x001e280000000800 */
[----:B------:R-:W1:Y:S04]  /*11a0*/  LDS R23, [R0+0x14] ;  /* 0x0000140000177984 */ /* 0x000e680000000800 */
[----:B------:R-:W1:Y:S01]  /*11b0*/  LDS R25, [R0+0x18] ;  /* 0x0000180000197984 */ /* 0x000e620000000800 */
[----:B--2---:R-:W-:-:S03]  /*11c0*/  FADD R7, -R2, R5 ;  /* 0x0000000502077221 */ /* 0x004fc60000000100 */
[----:B------:R-:W2:Y:S01]  /*11d0*/  LDS R5, [R0+0x1c] ;  /* 0x00001c0000057984 */ /* 0x000ea20000000800 */
[----:B------:R-:W-:Y:S01]  /*11e0*/  FMUL R7, R7, 1.4426950216293334961 ;  /* 0x3fb8aa3b07077820 */ /* 0x000fe20000400000 */
[C---:B---3--:R-:W-:Y:S01]  /*11f0*/  FADD R9, -R2.reuse, R9 ;  /* 0x0000000902097221 */ /* 0x048fe20000000100 */
[----:B----4-:R-:W-:-:S03]  /*1200*/  FADD R11, -R2, R11 ;  /* 0x0000000b020b7221 */ /* 0x010fc60000000100 */
[----:B------:R-:W-:Y:S01]  /*1210*/  FSETP.GEU.AND P6, PT, R7, -126, PT ;  /* 0xc2fc00000700780b */ /* 0x000fe20003fce000 */
[----:B------:R-:W-:Y:S01]  /*1220*/  FMUL R9, R9, 1.4426950216293334961 ;  /* 0x3fb8aa3b09097820 */ /* 0x000fe20000400000 */
[----:B-----5:R-:W-:Y:S01]  /*1230*/  FADD R13, -R2, R13 ;  /* 0x0000000d020d7221 */ /* 0x020fe20000000100 */
[----:B------:R-:W-:-:S03]  /*1240*/  FMUL R11, R11, 1.4426950216293334961 ;  /* 0x3fb8aa3b0b0b7820 */ /* 0x000fc60000400000 */
[----:B------:R-:W-:Y:S01]  /*1250*/  FSETP.GEU.AND P5, PT, R9, -126, PT ;  /* 0xc2fc00000900780b */ /* 0x000fe20003fae000 */
[C---:B0-----:R-:W-:Y:S01]  /*1260*/  FADD R21, -R2.reuse, R21 ;  /* 0x0000001502157221 */ /* 0x041fe20000000100 */
[----:B------:R-:W-:Y:S01]  /*1270*/  FMUL R13, R13, 1.4426950216293334961 ;  /* 0x3fb8aa3b0d0d7820 */ /* 0x000fe20000400000 */
[----:B------:R-:W-:Y:S01]  /*1280*/  FSETP.GEU.AND P4, PT, R11, -126, PT ;  /* 0xc2fc00000b00780b */ /* 0x000fe20003f8e000 */
[C---:B-1----:R-:W-:Y:S01]  /*1290*/  FADD R23, -R2.reuse, R23 ;  /* 0x0000001702177221 */ /* 0x042fe20000000100 */
[----:B------:R-:W-:Y:S02]  /*12a0*/  FMUL R21, R21, 1.4426950216293334961 ;  /* 0x3fb8aa3b15157820 */ /* 0x000fe40000400000 */
[----:B------:R-:W-:Y:S01]  /*12b0*/  @!P6 FMUL R7, R7, 0.5 ;  /* 0x3f0000000707e820 */ /* 0x000fe20000400000 */
[----:B------:R-:W-:Y:S01]  /*12c0*/  FSETP.GEU.AND P3, PT, R13, -126, PT ;  /* 0xc2fc00000d00780b */ /* 0x000fe20003f6e000 */
[----:B------:R-:W-:Y:S01]  /*12d0*/  FADD R25, -R2, R25 ;  /* 0x0000001902197221 */ /* 0x000fe20000000100 */
[----:B------:R-:W-:Y:S01]  /*12e0*/  FMUL R23, R23, 1.4426950216293334961 ;  /* 0x3fb8aa3b17177820 */ /* 0x000fe20000400000 */
[----:B------:R-:W-:-:S02]  /*12f0*/  FSETP.GEU.AND P2, PT, R21, -126, PT ;  /* 0xc2fc00001500780b */ /* 0x000fc40003f4e000 */
[----:B------:R-:W0:Y:S01]  /*1300*/  MUFU.EX2 R7, R7 ;  /* 0x0000000700077308 */ /* 0x000e220000000800 */
[----:B------:R-:W-:Y:S01]  /*1310*/  FMUL R25, R25, 1.4426950216293334961 ;  /* 0x3fb8aa3b19197820 */ /* 0x000fe20000400000 */
[----:B------:R-:W-:Y:S01]  /*1320*/  FSETP.GEU.AND P1, PT, R23, -126, PT ;  /* 0xc2fc00001700780b */ /* 0x000fe20003f2e000 */
[----:B------:R-:W-:Y:S01]  /*1330*/  @!P5 FMUL R9, R9, 0.5 ;  /* 0x3f0000000909d820 */ /* 0x000fe20000400000 */
[----:B------:R-:W-:Y:S02]  /*1340*/  @!P4 FMUL R11, R11, 0.5 ;  /* 0x3f0000000b0bc820 */ /* 0x000fe40000400000 */
[----:B------:R-:W-:Y:S02]  /*1350*/  FSETP.GEU.AND P0, PT, R25, -126, PT ;  /* 0xc2fc00001900780b */ /* 0x000fe40003f0e000 */
[----:B------:R-:W-:Y:S01]  /*1360*/  @!P3 FMUL R13, R13, 0.5 ;  /* 0x3f0000000d0db820 */ /* 0x000fe20000400000 */
[----:B------:R-:W1:Y:S02]  /*1370*/  MUFU.EX2 R9, R9 ;  /* 0x0000000900097308 */ /* 0x000e640000000800 */
[----:B------:R-:W-:Y:S01]  /*1380*/  @!P2 FMUL R21, R21, 0.5 ;  /* 0x3f0000001515a820 */ /* 0x000fe20000400000 */
[----:B--2---:R-:W-:-:S03]  /*1390*/  FADD R5, -R2, R5 ;  /* 0x0000000502057221 */ /* 0x004fc60000000100 */
[----:B------:R-:W-:Y:S01]  /*13a0*/  @!P1 FMUL R23, R23, 0.5 ;  /* 0x3f00000017179820 */ /* 0x000fe20000400000 */
[----:B0-----:R-:W-:Y:S01]  /*13b0*/  @!P6 FMUL R7, R7, R7 ;  /* 0x000000070707e220 */ /* 0x001fe20000400000 */
[----:B------:R-:W-:Y:S02]  /*13c0*/  FMUL R5, R5, 1.4426950216293334961 ;  /* 0x3fb8aa3b05057820 */ /* 0x000fe40000400000 */
[----:B------:R-:W-:Y:S01]  /*13d0*/  @!P0 FMUL R25, R25, 0.5 ;  /* 0x3f00000019198820 */ /* 0x000fe20000400000 */
[----:B------:R-:W0:Y:S01]  /*13e0*/  MUFU.EX2 R11, R11 ;  /* 0x0000000b000b7308 */ /* 0x000e220000000800 */
[----:B------:R-:W-:Y:S01]  /*13f0*/  FADD R4, R7, R4 ;  /* 0x0000000407047221 */ /* 0x000fe20000000000 */
[----:B------:R2:W-:Y:S01]  /*1400*/  STS [R0], R7 ;  /* 0x0000000700007388 */ /* 0x0005e20000000800 */
[----:B------:R-:W-:Y:S01]  /*1410*/  FSETP.GEU.AND P6, PT, R5, -126, PT ;  /* 0xc2fc00000500780b */ /* 0x000fe20003fce000 */
[----:B-1----:R-:W-:-:S04]  /*1420*/  @!P5 FMUL R9, R9, R9 ;  /* 0x000000090909d220 */ /* 0x002fc80000400000 */
[----:B------:R-:W1:Y:S01]  /*1430*/  MUFU.EX2 R13, R13 ;  /* 0x0000000d000d7308 */ /* 0x000e620000000800 */
[----:B------:R-:W-:Y:S01]  /*1440*/  FADD R4, R4, R9 ;  /* 0x0000000904047221 */ /* 0x000fe20000000000 */
[----:B------:R2:W-:Y:S06]  /*1450*/  STS [R0+0x4], R9 ;  /* 0x0000040900007388 */ /* 0x0005ec0000000800 */
[----:B------:R-:W-:Y:S01]  /*1460*/  @!P6 FMUL R5, R5, 0.5 ;  /* 0x3f0000000505e820 */ /* 0x000fe20000400000 */
[----:B------:R-:W3:Y:S01]  /*1470*/  MUFU.EX2 R21, R21 ;  /* 0x0000001500157308 */ /* 0x000ee20000000800 */
[----:B0-----:R-:W-:-:S04]  /*1480*/  @!P4 FMUL R11, R11, R11 ;  /* 0x0000000b0b0bc220 */ /* 0x001fc80000400000 */
[----:B------:R-:W-:Y:S01]  /*1490*/  FADD R4, R4, R11 ;  /* 0x0000000b04047221 */ /* 0x000fe20000000000 */
[----:B------:R2:W-:Y:S02]  /*14a0*/  STS [R0+0x8], R11 ;  /* 0x0000080b00007388 */ /* 0x0005e40000000800 */
[----:B------:R-:W0:Y:S01]  /*14b0*/  MUFU.EX2 R23, R23 ;  /* 0x0000001700177308 */ /* 0x000e220000000800 */
[----:B-1----:R-:W-:-:S04]  /*14c0*/  @!P3 FMUL R13, R13, R13 ;  /* 0x0000000d0d0db220 */ /* 0x002fc80000400000 */
[----:B------:R-:W-:Y:S01]  /*14d0*/  FADD R4, R4, R13 ;  /* 0x0000000d04047221 */ /* 0x000fe20000000000 */
[----:B------:R2:W-:Y:S02]  /*14e0*/  STS [R0+0xc], R13 ;  /* 0x00000c0d00007388 */ /* 0x0005e40000000800 */
[----:B------:R-:W1:Y:S01]  /*14f0*/  MUFU.EX2 R25, R25 ;  /* 0x0000001900197308 */ /* 0x000e620000000800 */
[----:B---3--:R-:W-:-:S04]  /*1500*/  @!P2 FMUL R21, R21, R21 ;  /* 0x000000151515a220 */ /* 0x008fc80000400000 */
[----:B------:R-:W-:Y:S01]  /*1510*/  FADD R4, R4, R21 ;  /* 0x0000001504047221 */ /* 0x000fe20000000000 */
[----:B------:R2:W-:Y:S02]  /*1520*/  STS [R0+0x10], R21 ;  /* 0x0000101500007388 */ /* 0x0005e40000000800 */
[----:B------:R-:W3:Y:S01]  /*1530*/  MUFU.EX2 R5, R5 ;  /* 0x0000000500057308 */ /* 0x000ee20000000800 */
[----:B0-----:R-:W-:-:S04]  /*1540*/  @!P1 FMUL R23, R23, R23 ;  /* 0x0000001717179220 */ /* 0x001fc80000400000 */
[----:B------:R-:W-:Y:S01]  /*1550*/  FADD R4, R4, R23 ;  /* 0x0000001704047221 */ /* 0x000fe20000000000 */
[----:B------:R2:W-:Y:S01]  /*1560*/  STS [R0+0x14], R23 ;  /* 0x0000141700007388 */ /* 0x0005e20000000800 */
[----:B-1----:R-:W-:Y:S01]  /*1570*/  @!P0 FMUL R25, R25, R25 ;  /* 0x0000001919198220 */ /* 0x002fe20000400000 */
[----:B------:R-:W-:-:S03]  /*1580*/  ISETP.NE.AND P0, PT, R3, UR27, PT ;  /* 0x0000001b03007c0c */ /* 0x000fc6000bf05270 */
[----:B------:R-:W-:Y:S01]  /*1590*/  FADD R4, R4, R25 ;  /* 0x0000001904047221 */ /* 0x000fe20000000000 */
[----:B------:R2:W-:Y:S01]  /*15a0*/  STS [R0+0x18], R25 ;  /* 0x0000181900007388 */ /* 0x0005e20000000800 */
[----:B---3--:R-:W-:-:S04]  /*15b0*/  @!P6 FMUL R5, R5, R5 ;  /* 0x000000050505e220 */ /* 0x008fc80000400000 */
[----:B------:R-:W-:Y:S01]  /*15c0*/  FADD R4, R4, R5 ;  /* 0x0000000504047221 */ /* 0x000fe20000000000 */
[----:B------:R2:W-:Y:S03]  /*15d0*/  STS [R0+0x1c], R5 ;  /* 0x00001c0500007388 */ /* 0x0005e60000000800 */
[----:B------:R-:W-:Y:S05]  /*15e0*/  @P0 BRA `(.L_x_24) ;  /* 0xfffffff800cc0947 */ /* 0x000fea000383ffff */
[----:B------:R-:W-:-:S07]  /*15f0*/  MOV R3, UR27 ;  /* 0x0000001b00037c02 */ /* 0x000fce0008000f00 */
.L_x_23:
[----:B------:R-:W-:-:S09]  /*1600*/  UISETP.NE.AND UP1, UPT, UR19, URZ, UPT ;  /* 0x000000ff1300728c */ /* 0x000fd2000bf25270 */
[----:B------:R-:W-:Y:S05]  /*1610*/  BRA.U !UP1, `(.L_x_22) ;  /* 0x00000005093c7547 */ /* 0x000fea000b800000 */
[----:B------:R-:W-:Y:S02]  /*1620*/  UISETP.GE.U32.AND UP1, UPT, UR20, 0x3, UPT ;  /* 0x000000031400788c */ /* 0x000fe4000bf26070 */
[----:B------:R-:W-:-:S07]  /*1630*/  UISETP.NE.AND UP2, UPT, UR21, URZ, UPT ;  /* 0x000000ff1500728c */ /* 0x000fce000bf45270 */
[----:B------:R-:W-:Y:S05]  /*1640*/  BRA.U !UP1, `(.L_x_25) ;  /* 0x00000001099c7547 */ /* 0x000fea000b800000 */
[----:B--234-:R-:W-:Y:S01]  /*1650*/  IMAD R0, R6, UR5, R3 ;  /* 0x0000000506007c24 */ /* 0x01cfe2000f8e0203 */
[----:B------:R-:W-:-:S04]  /*1660*/  IADD3 R3, PT, PT, R3, 0x4, RZ ;  /* 0x0000000403037810 */ /* 0x000fc80007ffe0ff */
[----:B------:R-:W-:-:S05]  /*1670*/  LEA R0, R0, UR18, 0x2 ;  /* 0x0000001200007c11 */ /* 0x000fca000f8e10ff */
[----:B------:R-:W2:Y:S04]  /*1680*/  LDS R5, [R0] ;  /* 0x0000000000057984 */ /* 0x000ea80000000800 */
[----:B0-----:R-:W0:Y:S04]  /*1690*/  LDS R7, [R0+0x4] ;  /* 0x0000040000077984 */ /* 0x001e280000000800 */
[----:B------:R-:W3:Y:S04]  /*16a0*/  LDS R9, [R0+0x8] ;  /* 0x0000080000097984 */ /* 0x000ee80000000800 */
[----:B------:R-:W4:Y:S01]  /*16b0*/  LDS R11, [R0+0xc] ;  /* 0x00000c00000b7984 */ /* 0x000f220000000800 */
[C---:B--2---:R-:W-:Y:S01]  /*16c0*/  FADD R5, -R2.reuse, R5 ;  /* 0x0000000502057221 */ /* 0x044fe20000000100 */
[----:B0-----:R-:W-:-:S03]  /*16d0*/  FADD R7, -R2, R7 ;  /* 0x0000000702077221 */ /* 0x001fc60000000100 */
[----:B------:R-:W-:Y:S01]  /*16e0*/  FMUL R5, R5, 1.4426950216293334961 ;  /* 0x3fb8aa3b05057820 */ /* 0x000fe20000400000 */
[----:B---3--:R-:W-:Y:S01]  /*16f0*/  FADD R9, -R2, R9 ;  /* 0x0000000902097221 */ /* 0x008fe20000000100 */
[----:B------:R-:W-:-:S03]  /*1700*/  FMUL R8, R7, 1.4426950216293334961 ;  /* 0x3fb8aa3b07087820 */ /* 0x000fc60000400000 */
[----:B------:R-:W-:Y:S01]  /*1710*/  FSETP.GEU.AND P0, PT, R5, -126, PT ;  /* 0xc2fc00000500780b */ /* 0x000fe20003f0e000 */
[----:B----4-:R-:W-:Y:S01]  /*1720*/  FADD R11, -R2, R11 ;  /* 0x0000000b020b7221 */ /* 0x010fe20000000100 */
[----:B-1----:R-:W-:Y:S01]  /*1730*/  FMUL R10, R9, 1.4426950216293334961 ;  /* 0x3fb8aa3b090a7820 */ /* 0x002fe20000400000 */
[----:B------:R-:W-:Y:S02]  /*1740*/  FSETP.GEU.AND P1, PT, R8, -126, PT ;  /* 0xc2fc00000800780b */ /* 0x000fe40003f2e000 */
[----:B------:R-:W-:Y:S02]  /*1750*/  FMUL R12, R11, 1.4426950216293334961 ;  /* 0x3fb8aa3b0b0c7820 */ /* 0x000fe40000400000 */
[----:B------:R-:W-:-:S03]  /*1760*/  FSETP.GEU.AND P2, PT, R10, -126, PT ;  /* 0xc2fc00000a00780b */ /* 0x000fc60003f4e000 */
[----:B------:R-:W-:-:S03]  /*1770*/  FSETP.GEU.AND P3, PT, R12, -126, PT ;  /* 0xc2fc00000c00780b */ /* 0x000fc60003f6e000 */
[----:B------:R-:W-:-:S03]  /*1780*/  @!P0 FMUL R5, R5, 0.5 ;  /* 0x3f00000005058820 */ /* 0x000fc60000400000 */
[----:B------:R-:W-:Y:S01]  /*1790*/  @!P1 FMUL R8, R8, 0.5 ;  /* 0x3f00000008089820 */ /* 0x000fe20000400000 */
[----:B------:R-:W0:Y:S03]  /*17a0*/  MUFU.EX2 R7, R5 ;  /* 0x0000000500077308 */ /* 0x000e260000000800 */
[----:B------:R-:W-:-:S03]  /*17b0*/  @!P2 FMUL R10, R10, 0.5 ;  /* 0x3f0000000a0aa820 */ /* 0x000fc60000400000 */
[----:B------:R-:W-:Y:S02]  /*17c0*/  @!P3 FMUL R12, R12, 0.5 ;  /* 0x3f0000000c0cb820 */ /* 0x000fe40000400000 */
[----:B------:R-:W1:Y:S08]  /*17d0*/  MUFU.EX2 R9, R8 ;  /* 0x0000000800097308 */ /* 0x000e700000000800 */
[----:B------:R-:W2:Y:S01]  /*17e0*/  MUFU.EX2 R11, R10 ;  /* 0x0000000a000b7308 */ /* 0x000ea20000000800 */
[----:B0-----:R-:W-:-:S04]  /*17f0*/  @!P0 FMUL R7, R7, R7 ;  /* 0x0000000707078220 */ /* 0x001fc80000400000 */
[----:B------:R-:W-:Y:S01]  /*1800*/  FADD R4, R4, R7 ;  /* 0x0000000704047221 */ /* 0x000fe20000000000 */
[----:B------:R0:W-:Y:S02]  /*1810*/  STS [R0], R7 ;  /* 0x0000000700007388 */ /* 0x0001e40000000800 */
[----:B------:R-:W3:Y:S01]  /*1820*/  MUFU.EX2 R13, R12 ;  /* 0x0000000c000d7308 */ /* 0x000ee20000000800 */
[----:B-1----:R-:W-:-:S04]  /*1830*/  @!P1 FMUL R9, R9, R9 ;  /* 0x0000000909099220 */ /* 0x002fc80000400000 */
[----:B------:R-:W-:Y:S01]  /*1840*/  FADD R4, R4, R9 ;  /* 0x0000000904047221 */ /* 0x000fe20000000000 */
[----:B------:R0:W-:Y:S01]  /*1850*/  STS [R0+0x4], R9 ;  /* 0x0000040900007388 */ /* 0x0001e20000000800 */
[----:B--2---:R-:W-:-:S04]  /*1860*/  @!P2 FMUL R11, R11, R11 ;  /* 0x0000000b0b0ba220 */ /* 0x004fc80000400000 */
[----:B------:R-:W-:Y:S01]  /*1870*/  FADD R4, R4, R11 ;  /* 0x0000000b04047221 */ /* 0x000fe20000000000 */
[----:B------:R0:W-:Y:S01]  /*1880*/  STS [R0+0x8], R11 ;  /* 0x0000080b00007388 */ /* 0x0001e20000000800 */
[----:B---3--:R-:W-:-:S04]  /*1890*/  @!P3 FMUL R13, R13, R13 ;  /* 0x0000000d0d0db220 */ /* 0x008fc80000400000 */
[----:B------:R-:W-:Y:S01]  /*18a0*/  FADD R4, R4, R13 ;  /* 0x0000000d04047221 */ /* 0x000fe20000000000 */
[----:B------:R0:W-:Y:S06]  /*18b0*/  STS [R0+0xc], R13 ;  /* 0x00000c0d00007388 */ /* 0x0001ec0000000800 */
.L_x_25:
[----:B------:R-:W-:Y:S05]  /*18c0*/  BRA.U !UP2, `(.L_x_22) ;  /* 0x000000010a907547 */ /* 0x000fea000b800000 */
[----:B------:R-:W-:Y:S02]  /*18d0*/  UISETP.NE.AND UP1, UPT, UR22, URZ, UPT ;  /* 0x000000ff1600728c */ /* 0x000fe4000bf25270 */
[----:B------:R-:W-:-:S07]  /*18e0*/  UISETP.NE.AND UP2, UPT, UR8, URZ, UPT ;  /* 0x000000ff0800728c */ /* 0x000fce000bf45270 */
[----:B------:R-:W-:Y:S05]  /*18f0*/  BRA.U !UP1, `(.L_x_26) ;  /* 0x0000000109547547 */ /* 0x000fea000b800000 */
[----:B0-234-:R-:W-:Y:S01]  /*1900*/  IMAD R0, R6, UR5, R3 ;  /* 0x0000000506007c24 */ /* 0x01dfe2000f8e0203 */
[----:B------:R-:W-:-:S04]  /*1910*/  IADD3 R3, PT, PT, R3, 0x2, RZ ;  /* 0x0000000203037810 */ /* 0x000fc80007ffe0ff */
[----:B------:R-:W-:-:S05]  /*1920*/  LEA R8, R0, UR18, 0x2 ;  /* 0x0000001200087c11 */ /* 0x000fca000f8e10ff */
[----:B------:R-:W0:Y:S04]  /*1930*/  LDS R5, [R8] ;  /* 0x0000000008057984 */ /* 0x000e280000000800 */
[----:B------:R-:W2:Y:S01]  /*1940*/  LDS R7, [R8+0x4] ;  /* 0x0000040008077984 */ /* 0x000ea20000000800 */
[C---:B0-----:R-:W-:Y:S01]  /*1950*/  FADD R5, -R2.reuse, R5 ;  /* 0x0000000502057221 */ /* 0x041fe20000000100 */
[----:B--2---:R-:W-:-:S03]  /*1960*/  FADD R7, -R2, R7 ;  /* 0x0000000702077221 */ /* 0x004fc60000000100 */
[----:B------:R-:W-:Y:S01]  /*1970*/  FMUL R5, R5, 1.4426950216293334961 ;  /* 0x3fb8aa3b05057820 */ /* 0x000fe20000400000 */
[----:B------:R-:W-:-:S04]  /*1980*/  FMUL R0, R7, 1.4426950216293334961 ;  /* 0x3fb8aa3b07007820 */ /* 0x000fc80000400000 */
[----:B------:R-:W-:Y:S02]  /*1990*/  FSETP.GEU.AND P0, PT, R5, -126, PT ;  /* 0xc2fc00000500780b */ /* 0x000fe40003f0e000 */
[----:B------:R-:W-:-:S11]  /*19a0*/  FSETP.GEU.AND P1, PT, R0, -126, PT ;  /* 0xc2fc00000000780b */ /* 0x000fd60003f2e000 */
[----:B------:R-:W-:Y:S02]  /*19b0*/  @!P0 FMUL R5, R5, 0.5 ;  /* 0x3f00000005058820 */ /* 0x000fe40000400000 */
[----:B------:R-:W-:Y:S02]  /*19c0*/  @!P1 FMUL R0, R0, 0.5 ;  /* 0x3f00000000009820 */ /* 0x000fe40000400000 */
[----:B------:R-:W0:Y:S08]  /*19d0*/  MUFU.EX2 R7, R5 ;  /* 0x0000000500077308 */ /* 0x000e300000000800 */
[----:B------:R-:W2:Y:S01]  /*19e0*/  MUFU.EX2 R9, R0 ;  /* 0x0000000000097308 */ /* 0x000ea20000000800 */
[----:B0-----:R-:W-:-:S04]  /*19f0*/  @!P0 FMUL R7, R7, R7 ;  /* 0x0000000707078220 */ /* 0x001fc80000400000 */
[----:B------:R-:W-:Y:S01]  /*1a00*/  FADD R4, R4, R7 ;  /* 0x0000000704047221 */ /* 0x000fe20000000000 */
[----:B------:R0:W-:Y:S01]  /*1a10*/  STS [R8], R7 ;  /* 0x0000000708007388 */ /* 0x0001e20000000800 */
[----:B--2---:R-:W-:-:S04]  /*1a20*/  @!P1 FMUL R9, R9, R9 ;  /* 0x0000000909099220 */ /* 0x004fc80000400000 */
[----:B------:R-:W-:Y:S01]  /*1a30*/  FADD R4, R4, R9 ;  /* 0x0000000904047221 */ /* 0x000fe20000000000 */
[----:B------:R0:W-:Y:S06]  /*1a40*/  STS [R8+0x4], R9 ;  /* 0x0000040908007388 */ /* 0x0001ec0000000800 */
.L_x_26:
[----:B------:R-:W-:Y:S05]  /*1a50*/  BRA.U !UP2, `(.L_x_22) ;  /* 0x000000010a2c7547 */ /* 0x000fea000b800000 */
[----:B------:R-:W-:-:S05]  /*1a60*/  IMAD R3, R6, UR5, R3 ;  /* 0x0000000506037c24 */ /* 0x000fca000f8e0203 */
[----:B------:R-:W-:-:S05]  /*1a70*/  LEA R3, R3, UR18, 0x2 ;  /* 0x0000001203037c11 */ /* 0x000fca000f8e10ff */
[----:B--2---:R-:W2:Y:S02]  /*1a80*/  LDS R5, [R3] ;  /* 0x0000000003057984 */ /* 0x004ea40000000800 */
[----:B--2---:R-:W-:-:S04]  /*1a90*/  FADD R5, -R2, R5 ;  /* 0x0000000502057221 */ /* 0x004fc80000000100 */
[----:B------:R-:W-:-:S05]  /*1aa0*/  FMUL R5, R5, 1.4426950216293334961 ;  /* 0x3fb8aa3b05057820 */ /* 0x000fca0000400000 */
[----:B------:R-:W-:-:S13]  /*1ab0*/  FSETP.GEU.AND P0, PT, R5, -126, PT ;  /* 0xc2fc00000500780b */ /* 0x000fda0003f0e000 */
[----:B------:R-:W-:-:S04]  /*1ac0*/  @!P0 FMUL R5, R5, 0.5 ;  /* 0x3f00000005058820 */ /* 0x000fc80000400000 */
[----:B0--34-:R-:W0:Y:S02]  /*1ad0*/  MUFU.EX2 R0, R5 ;  /* 0x0000000500007308 */ /* 0x019e240000000800 */
[----:B0-----:R-:W-:-:S04]  /*1ae0*/  @!P0 FMUL R0, R0, R0 ;  /* 0x0000000000008220 */ /* 0x001fc80000400000 */
[----:B------:R-:W-:Y:S01]  /*1af0*/  FADD R4, R4, R0 ;  /* 0x0000000004047221 */ /* 0x000fe20000000000 */
[----:B------:R0:W-:Y:S06]  /*1b00*/  STS [R3], R0 ;  /* 0x0000000003007388 */ /* 0x0001ec0000000800 */
.L_x_22:
[----:B------:R-:W5:Y:S02]  /*1b10*/  LDCU UR5, c[0x0][0x39c] ;  /* 0x00007380ff0577ac */ /* 0x000f640008000800 */
[----:B-----5:R-:W-:-:S09]  /*1b20*/  UISETP.GE.AND UP1, UPT, UR5, 0x1, UPT ;  /* 0x000000010500788c */ /* 0x020fd2000bf26270 */
[----:B------:R-:W-:Y:S05]  /*1b30*/  BRA.U !UP1, `(.L_x_27) ;  /* 0x0000000909f47547 */ /* 0x000fea000b800000 */
[----:B0-234-:R-:W-:-:S04]  /*1b40*/  FADD R0, -R2, R19 ;  /* 0x0000001302007221 */ /* 0x01dfc80000000100 */
[----:B------:R-:W-:-:S05]  /*1b50*/  FMUL R3, R0, 1.4426950216293334961 ;  /* 0x3fb8aa3b00037820 */ /* 0x000fca0000400000 */
[----:B------:R-:W-:-:S13]  /*1b60*/  FSETP.GEU.AND P0, PT, R3, -126, PT ;  /* 0xc2fc00000300780b */ /* 0x000fda0003f0e000 */
[----:B------:R-:W-:-:S04]  /*1b70*/  @!P0 FMUL R3, R3, 0.5 ;  /* 0x3f00000003038820 */ /* 0x000fc80000400000 */
[----:B------:R-:W0:Y:S02]  /*1b80*/  MUFU.EX2 R0, R3 ;  /* 0x0000000300007308 */ /* 0x000e240000000800 */
[----:B0-----:R-:W-:Y:S01]  /*1b90*/  @!P0 FMUL R0, R0, R0 ;  /* 0x0000000000008220 */ /* 0x001fe20000400000 */
[----:B------:R-:W-:Y:S06]  /*1ba0*/  BRA.U !UP0, `(.L_x_28) ;  /* 0x0000000508b87547 */ /* 0x000fec000b800000 */
[----:B------:R-:W-:-:S05]  /*1bb0*/  UMOV UR5, URZ ;  /* 0x000000ff00057c82 */ /* 0x000fca0008000000 */
.L_x_34:
[----:B0-----:R-:W0:Y:S01]  /*1bc0*/  LDCU UR11, c[0x0][0x3a4] ;  /* 0x00007480ff0b77ac */ /* 0x001e220008000800 */
[----:B------:R-:W-:Y:S01]  /*1bd0*/  HFMA2 R3, -RZ, RZ, 0, 0 ;  /* 0x00000000ff037431 */ /* 0x000fe200000001ff */
[----:B------:R-:W-:Y:S01]  /*1be0*/  MOV R5, RZ ;  /* 0x000000ff00057202 */ /* 0x000fe20000000f00 */
[----:B0-----:R-:W-:-:S09]  /*1bf0*/  UISETP.GE.U32.AND UP2, UPT, UR11, 0x8, UPT ;  /* 0x000000080b00788c */ /* 0x001fd2000bf46070 */
[----:B------:R-:W-:Y:S05]  /*1c00*/  BRA.U !UP2, `(.L_x_29) ;  /* 0x000000010aa87547 */ /* 0x000fea000b800000 */
[----:B------:R-:W0:Y:S01]  /*1c10*/  LDC R8, c[0x0][0x39c] ;  /* 0x0000e700ff087b82 */ /* 0x000e220000000800 */
[----:B------:R-:W-:Y:S02]  /*1c20*/  MOV R3, RZ ;  /* 0x000000ff00037202 */ /* 0x000fe40000000f00 */
[----:B------:R-:W-:-:S07]  /*1c30*/  MOV R5, RZ ;  /* 0x000000ff00057202 */ /* 0x000fce0000000f00 */
.L_x_30:
[C---:B0-----:R-:W-:Y:S02]  /*1c40*/  IMAD R7, R5.reuse, R8, UR5 ;  /* 0x0000000505077e24 */ /* 0x041fe4000f8e0208 */
[----:B------:R-:W-:Y:S01]  /*1c50*/  IMAD R27, R6, UR11, R5 ;  /* 0x0000000b061b7c24 */ /* 0x000fe2000f8e0205 */
[----:B------:R-:W-:Y:S02]  /*1c60*/  IADD3 R5, PT, PT, R5, 0x8, RZ ;  /* 0x0000000805057810 */ /* 0x000fe40007ffe0ff */
[----:B------:R-:W-:Y:S02]  /*1c70*/  LEA R11, R7, UR16, 0x2 ;  /* 0x00000010070b7c11 */ /* 0x000fe4000f8e10ff */
[----:B------:R-:W-:Y:S02]  /*1c80*/  LEA R27, R27, UR18, 0x2 ;  /* 0x000000121b1b7c11 */ /* 0x000fe4000f8e10ff */
[----:B------:R-:W-:Y:S01]  /*1c90*/  LEA R13, R8, R11, 0x2 ;  /* 0x0000000b080d7211 */ /* 0x000fe200078e10ff */
[----:B------:R-:W-:Y:S01]  /*1ca0*/  LDS R18, [R11] ;  /* 0x000000000b127984 */ /* 0x000fe20000000800 */
[----:B------:R-:W-:-:S02]  /*1cb0*/  ISETP.NE.AND P0, PT, R5, UR27, PT ;  /* 0x0000001b05007c0c */ /* 0x000fc4000bf05270 */
[C---:B------:R-:W-:Y:S01]  /*1cc0*/  LEA R25, R8.reuse, R13, 0x2 ;  /* 0x0000000d08197211 */ /* 0x040fe200078e10ff */
[----:B------:R-:W0:Y:S03]  /*1cd0*/  LDS R22, [R27] ;  /* 0x000000001b167984 */ /* 0x000e260000000800 */
[C---:B------:R-:W-:Y:S01]  /*1ce0*/  LEA R23, R8.reuse, R25, 0x2 ;  /* 0x0000001908177211 */ /* 0x040fe200078e10ff */
[----:B------:R-:W-:Y:S03]  /*1cf0*/  LDS R7, [R27+0x4] ;  /* 0x000004001b077984 */ /* 0x000fe60000000800 */
[C---:B------:R-:W-:Y:S01]  /*1d00*/  LEA R21, R8.reuse, R23, 0x2 ;  /* 0x0000001708157211 */ /* 0x040fe200078e10ff */
[----:B------:R-:W2:Y:S03]  /*1d10*/  LDS R20, [R13] ;  /* 0x000000000d147984 */ /* 0x000ea60000000800 */
[C---:B------:R-:W-:Y:S01]  /*1d20*/  LEA R29, R8.reuse, R21, 0x2 ;  /* 0x00000015081d7211 */ /* 0x040fe200078e10ff */
[----:B------:R-:W-:Y:S03]  /*1d30*/  LDS R9, [R27+0x8] ;  /* 0x000008001b097984 */ /* 0x000fe60000000800 */
[C---:B------:R-:W-:Y:S01]  /*1d40*/  LEA R28, R8.reuse, R29, 0x2 ;  /* 0x0000001d081c7211 */ /* 0x040fe200078e10ff */
[----:B------:R-:W3:Y:S03]  /*1d50*/  LDS R24, [R25] ;  /* 0x0000000019187984 */ /* 0x000ee60000000800 */
[----:B------:R-:W-:Y:S01]  /*1d60*/  LEA R26, R8, R28, 0x2 ;  /* 0x0000001c081a7211 */ /* 0x000fe200078e10ff */
[----:B------:R-:W-:Y:S04]  /*1d70*/  LDS R16, [R27+0xc] ;  /* 0x00000c001b107984 */ /* 0x000fe80000000800 */
[----:B------:R-:W4:Y:S04]  /*1d80*/  LDS R23, [R23] ;  /* 0x0000000017177984 */ /* 0x000f280000000800 */
[----:B------:R-:W-:Y:S04]  /*1d90*/  LDS R14, [R27+0x10] ;  /* 0x000010001b0e7984 */ /* 0x000fe80000000800 */
[----:B------:R-:W5:Y:S04]  /*1da0*/  LDS R21, [R21] ;  /* 0x0000000015157984 */ /* 0x000f680000000800 */
[----:B------:R-:W-:Y:S04]  /*1db0*/  LDS R12, [R27+0x14] ;  /* 0x000014001b0c7984 */ /* 0x000fe80000000800 */
[----:B------:R-:W5:Y:S01]  /*1dc0*/  LDS R13, [R29] ;  /* 0x000000001d0d7984 */ /* 0x000f620000000800 */
[----:B0-----:R-:W-:-:S03]  /*1dd0*/  FFMA R18, R22, R18, R3 ;  /* 0x0000001216127223 */ /* 0x001fc60000000003 */
[----:B------:R-:W-:Y:S04]  /*1de0*/  LDS R11, [R28] ;  /* 0x000000001c0b7984 */ /* 0x000fe80000000800 */
[----:B-1----:R-:W0:Y:S01]  /*1df0*/  LDS R10, [R27+0x18] ;  /* 0x000018001b0a7984 */ /* 0x002e220000000800 */
[----:B--2---:R-:W-:-:S03]  /*1e00*/  FFMA R18, R7, R20, R18 ;  /* 0x0000001407127223 */ /* 0x004fc60000000012 */
[----:B------:R-:W-:Y:S04]  /*1e10*/  LDS R25, [R27+0x1c] ;  /* 0x00001c001b197984 */ /* 0x000fe80000000800 */
[----:B------:R-:W1:Y:S01]  /*1e20*/  LDS R26, [R26] ;  /* 0x000000001a1a7984 */ /* 0x000e620000000800 */
[----:B---3--:R-:W-:-:S04]  /*1e30*/  FFMA R9, R9, R24, R18 ;  /* 0x0000001809097223 */ /* 0x008fc80000000012 */
[----:B----4-:R-:W-:-:S04]  /*1e40*/  FFMA R9, R16, R23, R9 ;  /* 0x0000001710097223 */ /* 0x010fc80000000009 */
[----:B-----5:R-:W-:-:S04]  /*1e50*/  FFMA R9, R14, R21, R9 ;  /* 0x000000150e097223 */ /* 0x020fc80000000009 */
[----:B------:R-:W-:-:S04]  /*1e60*/  FFMA R9, R12, R13, R9 ;  /* 0x0000000d0c097223 */ /* 0x000fc80000000009 */
[----:B0-----:R-:W-:-:S04]  /*1e70*/  FFMA R10, R10, R11, R9 ;  /* 0x0000000b0a0a7223 */ /* 0x001fc80000000009 */
[----:B-1----:R-:W-:Y:S01]  /*1e80*/  FFMA R3, R25, R26, R10 ;  /* 0x0000001a19037223 */ /* 0x002fe2000000000a */
[----:B------:R-:W-:Y:S06]  /*1e90*/  @P0 BRA `(.L_x_30) ;  /* 0xfffffffc00680947 */ /* 0x000fec000383ffff */
[----:B------:R-:W-:-:S07]  /*1ea0*/  MOV R5, UR27 ;  /* 0x0000001b00057c02 */ /* 0x000fce0008000f00 */
.L_x_29:
[----:B------:R-:W-:-:S09]  /*1eb0*/  UISETP.NE.AND UP2, UPT, UR19, URZ, UPT ;  /* 0x000000ff1300728c */ /* 0x000fd2000bf45270 */
[----:B------:R-:W-:Y:S05]  /*1ec0*/  BRA.U !UP2, `(.L_x_31) ;  /* 0x000000010ac87547 */ /* 0x000fea000b800000 */
[----:B------:R-:W-:Y:S02]  /*1ed0*/  UISETP.GE.U32.AND UP2, UPT, UR20, 0x3, UPT ;  /* 0x000000031400788c */ /* 0x000fe4000bf46070 */
[----:B------:R-:W-:-:S07]  /*1ee0*/  UISETP.NE.AND UP3, UPT, UR21, URZ, UPT ;  /* 0x000000ff1500728c */ /* 0x000fce000bf65270 */
[----:B------:R-:W-:Y:S05]  /*1ef0*/  BRA.U !UP2, `(.L_x_32) ;  /* 0x000000010a547547 */ /* 0x000fea000b800000 */
[----:B------:R-:W0:Y:S01]  /*1f00*/  LDC R14, c[0x0][0x39c] ;  /* 0x0000e700ff0e7b82 */ /* 0x000e220000000800 */
[----:B------:R-:W-:-:S05]  /*1f10*/  IMAD R7, R6, UR11, R5 ;  /* 0x0000000b06077c24 */ /* 0x000fca000f8e0205 */
[----:B------:R-:W-:-:S05]  /*1f20*/  LEA R7, R7, UR18, 0x2 ;  /* 0x0000001207077c11 */ /* 0x000fca000f8e10ff */
[----:B------:R-:W-:Y:S04]  /*1f30*/  LDS R11, [R7+0x4] ;  /* 0x00000400070b7984 */ /* 0x000fe80000000800 */
[----:B------:R-:W-:Y:S04]  /*1f40*/  LDS R13, [R7+0x8] ;  /* 0x00000800070d7984 */ /* 0x000fe80000000800 */
[----:B------:R-:W-:Y:S01]  /*1f50*/  LDS R21, [R7+0xc] ;  /* 0x00000c0007157984 */ /* 0x000fe20000000800 */
[C---:B0-----:R-:W-:Y:S01]  /*1f60*/  IMAD R8, R5.reuse, R14, UR5 ;  /* 0x0000000505087e24 */ /* 0x041fe2000f8e020e */
[----:B------:R-:W-:-:S04]  /*1f70*/  IADD3 R5, PT, PT, R5, 0x4, RZ ;  /* 0x0000000405057810 */ /* 0x000fc80007ffe0ff */
[----:B------:R-:W-:Y:S02]  /*1f80*/  LEA R9, R8, UR16, 0x2 ;  /* 0x0000001008097c11 */ /* 0x000fe4000f8e10ff */
[----:B------:R-:W-:Y:S02]  /*1f90*/  LDS R8, [R7] ;  /* 0x0000000007087984 */ /* 0x000fe40000000800 */
[C---:B-1----:R-:W-:Y:S02]  /*1fa0*/  LEA R10, R14.reuse, R9, 0x2 ;  /* 0x000000090e0a7211 */ /* 0x042fe400078e10ff */
[----:B------:R-:W0:Y:S02]  /*1fb0*/  LDS R9, [R9] ;  /* 0x0000000009097984 */ /* 0x000e240000000800 */
[C---:B------:R-:W-:Y:S02]  /*1fc0*/  LEA R12, R14.reuse, R10, 0x2 ;  /* 0x0000000a0e0c7211 */ /* 0x040fe400078e10ff */
[----:B------:R-:W1:Y:S02]  /*1fd0*/  LDS R10, [R10] ;  /* 0x000000000a0a7984 */ /* 0x000e640000000800 */
[----:B------:R-:W-:-:S02]  /*1fe0*/  LEA R14, R14, R12, 0x2 ;  /* 0x0000000c0e0e7211 */ /* 0x000fc400078e10ff */
[----:B------:R-:W2:Y:S04]  /*1ff0*/  LDS R12, [R12] ;  /* 0x000000000c0c7984 */ /* 0x000ea80000000800 */
[----:B------:R-:W3:Y:S01]  /*2000*/  LDS R14, [R14] ;  /* 0x000000000e0e7984 */ /* 0x000ee20000000800 */
[----:B0-----:R-:W-:-:S04]  /*2010*/  FFMA R8, R8, R9, R3 ;  /* 0x0000000908087223 */ /* 0x001fc80000000003 */
[----:B-1----:R-:W-:-:S04]  /*2020*/  FFMA R8, R11, R10, R8 ;  /* 0x0000000a0b087223 */ /* 0x002fc80000000008 */
[----:B--2---:R-:W-:-:S04]  /*2030*/  FFMA R8, R13, R12, R8 ;  /* 0x0000000c0d087223 */ /* 0x004fc80000000008 */
[----:B---3--:R-:W-:-:S07]  /*2040*/  FFMA R3, R21, R14, R8 ;  /* 0x0000000e15037223 */ /* 0x008fce0000000008 */
.L_x_32:
[----:B------:R-:W-:Y:S05]  /*2050*/  BRA.U !UP3, `(.L_x_31) ;  /* 0x000000010b647547 */ /* 0x000fea000b800000 */
[----:B------:R-:W-:Y:S02]  /*2060*/  UISETP.NE.AND UP2, UPT, UR22, URZ, UPT ;  /* 0x000000ff1600728c */ /* 0x000fe4000bf45270 */
[----:B------:R-:W-:-:S07]  /*2070*/  UISETP.NE.AND UP3, UPT, UR8, URZ, UPT ;  /* 0x000000ff0800728c */ /* 0x000fce000bf65270 */
[----:B------:R-:W-:Y:S05]  /*2080*/  BRA.U !UP2, `(.L_x_33) ;  /* 0x000000010a347547 */ /* 0x000fea000b800000 */
[----:B-1----:R-:W0:Y:S01]  /*2090*/  LDC R10, c[0x0][0x39c] ;  /* 0x0000e700ff0a7b82 */ /* 0x002e220000000800 */
[----:B------:R-:W-:-:S05]  /*20a0*/  IMAD R7, R6, UR11, R5 ;  /* 0x0000000b06077c24 */ /* 0x000fca000f8e0205 */
[----:B------:R-:W-:Y:S01]  /*20b0*/  LEA R7, R7, UR18, 0x2 ;  /* 0x0000001207077c11 */ /* 0x000fe2000f8e10ff */
[C---:B0-----:R-:W-:Y:S01]  /*20c0*/  IMAD R8, R5.reuse, R10, UR5 ;  /* 0x0000000505087e24 */ /* 0x041fe2000f8e020a */
[----:B------:R-:W-:-:S04]  /*20d0*/  IADD3 R5, PT, PT, R5, 0x2, RZ ;  /* 0x0000000205057810 */ /* 0x000fc80007ffe0ff */
[----:B------:R-:W-:Y:S02]  /*20e0*/  LEA R9, R8, UR16, 0x2 ;  /* 0x0000001008097c11 */ /* 0x000fe4000f8e10ff */
[----:B------:R-:W-:Y:S02]  /*20f0*/  LDS R8, [R7] ;  /* 0x0000000007087984 */ /* 0x000fe40000000800 */
[----:B------:R-:W-:Y:S02]  /*2100*/  LEA R11, R10, R9, 0x2 ;  /* 0x000000090a0b7211 */ /* 0x000fe400078e10ff */
[----:B------:R-:W0:Y:S04]  /*2110*/  LDS R9, [R9] ;  /* 0x0000000009097984 */ /* 0x000e280000000800 */
[----:B------:R-:W-:Y:S04]  /*2120*/  LDS R10, [R7+0x4] ;  /* 0x00000400070a7984 */ /* 0x000fe80000000800 */
[----:B------:R-:W1:Y:S01]  /*2130*/  LDS R11, [R11] ;  /* 0x000000000b0b7984 */ /* 0x000e620000000800 */
[----:B0-----:R-:W-:-:S04]  /*2140*/  FFMA R3, R8, R9, R3 ;  /* 0x0000000908037223 */ /* 0x001fc80000000003 */
[----:B-1----:R-:W-:-:S07]  /*2150*/  FFMA R3, R10, R11, R3 ;  /* 0x0000000b0a037223 */ /* 0x002fce0000000003 */
.L_x_33:
[----:B------:R-:W-:Y:S05]  /*2160*/  BRA.U !UP3, `(.L_x_31) ;  /* 0x000000010b207547 */ /* 0x000fea000b800000 */
[----:B------:R-:W0:Y:S01]  /*2170*/  LDC R8, c[0x0][0x39c] ;  /* 0x0000e700ff087b82 */ /* 0x000e220000000800 */
[----:B------:R-:W-:-:S05]  /*2180*/  IMAD R7, R6, UR11, R5 ;  /* 0x0000000b06077c24 */ /* 0x000fca000f8e0205 */
[----:B------:R-:W-:Y:S01]  /*2190*/  LEA R7, R7, UR18, 0x2 ;  /* 0x0000001207077c11 */ /* 0x000fe2000f8e10ff */
[----:B0-----:R-:W-:-:S04]  /*21a0*/  IMAD R5, R5, R8, UR5 ;  /* 0x0000000505057e24 */ /* 0x001fc8000f8e0208 */
[----:B------:R-:W-:Y:S01]  /*21b0*/  LDS R8, [R7] ;  /* 0x0000000007087984 */ /* 0x000fe20000000800 */
[----:B------:R-:W-:-:S06]  /*21c0*/  LEA R5, R5, UR16, 0x2 ;  /* 0x0000001005057c11 */ /* 0x000fcc000f8e10ff */
[----:B------:R-:W0:Y:S02]  /*21d0*/  LDS R5, [R5] ;  /* 0x0000000005057984 */ /* 0x000e240000000800 */
[----:B0-----:R-:W-:-:S07]  /*21e0*/  FFMA R3, R8, R5, R3 ;  /* 0x0000000508037223 */ /* 0x001fce0000000003 */
.L_x_31:
[----:B------:R-:W0:Y:S02]  /*21f0*/  LDC R9, c[0x0][0x39c] ;  /* 0x0000e700ff097b82 */ /* 0x000e240000000800 */
[----:B0-----:R-:W-:Y:S01]  /*2200*/  IMAD R5, R6, R9, UR5 ;  /* 0x0000000506057e24 */ /* 0x001fe2000f8e0209 */
[----:B------:R-:W-:-:S04]  /*2210*/  UIADD3 UR5, UPT, UPT, UR5, 0x1, URZ ;  /* 0x0000000105057890 */ /* 0x000fc8000fffe0ff */
[----:B------:R-:W-:Y:S02]  /*2220*/  LEA R5, R5, UR17, 0x2 ;  /* 0x0000001105057c11 */ /* 0x000fe4000f8e10ff */
[----:B------:R-:W-:-:S03]  /*2230*/  ISETP.NE.AND P0, PT, R9, UR5, PT ;  /* 0x0000000509007c0c */ /* 0x000fc6000bf05270 */
[----:B------:R-:W0:Y:S02]  /*2240*/  LDS R7, [R5] ;  /* 0x0000000005077984 */ /* 0x000e240000000800 */
[----:B0-----:R-:W-:-:S05]  /*2250*/  FFMA R8, R0, R7, R3 ;  /* 0x0000000700087223 */ /* 0x001fca0000000003 */
[----:B------:R0:W-:Y:S03]  /*2260*/  STS [R5], R8 ;  /* 0x0000000805007388 */ /* 0x0001e60000000800 */
[----:B------:R-:W-:Y:S05]  /*2270*/  @!P0 BRA `(.L_x_27) ;  /* 0x0000000400248947 */ /* 0x000fea0003800000 */
[----:B------:R-:W-:Y:S05]  /*2280*/  BRA `(.L_x_34) ;  /* 0xfffffff8004c7947 */ /* 0x000fea000383ffff */
.L_x_28:
[----:B------:R-:W-:Y:S01]  /*2290*/  UISETP.GE.U32.AND UP2, UPT, UR23, 0x7, UPT ;  /* 0x000000071700788c */ /* 0x000fe2000bf46070 */
[----:B------:R-:W-:-:S08]  /*22a0*/  HFMA2 R9, -RZ, RZ, 0, 0 ;  /* 0x00000000ff097431 */ /* 0x000fd000000001ff */
[----:B------:R-:W-:Y:S05]  /*22b0*/  BRA.U !UP2, `(.L_x_35) ;  /* 0x000000010a7c7547 */ /* 0x000fea000b800000 */
[----:B------:R-:W-:-:S07]  /*22c0*/  MOV R21, RZ ;  /* 0x000000ff00157202 */ /* 0x000fce0000000f00 */
.L_x_36:
[----:B0-----:R-:W-:Y:S01]  /*22d0*/  IMAD R3, R6, UR5, R21 ;  /* 0x0000000506037c24 */ /* 0x001fe2000f8e0215 */
[----:B------:R-:W-:-:S04]  /*22e0*/  IADD3 R21, PT, PT, R21, 0x8, RZ ;  /* 0x0000000815157810 */ /* 0x000fc80007ffe0ff */
[----:B------:R-:W-:Y:S02]  /*22f0*/  LEA R8, R3, UR17, 0x2 ;  /* 0x0000001103087c11 */ /* 0x000fe4000f8e10ff */
[----:B------:R-:W-:-:S03]  /*2300*/  ISETP.NE.AND P0, PT, R21, UR9, PT ;  /* 0x0000000915007c0c */ /* 0x000fc6000bf05270 */
[----:B------:R-:W0:Y:S04]  /*2310*/  LDS R23, [R8] ;  /* 0x0000000008177984 */ /* 0x000e280000000800 */
[----:B------:R-:W2:Y:S04]  /*2320*/  LDS R3, [R8+0x4] ;  /* 0x0000040008037984 */ /* 0x000ea80000000800 */
[----:B------:R-:W3:Y:S04]  /*2330*/  LDS R5, [R8+0x8] ;  /* 0x0000080008057984 */ /* 0x000ee80000000800 */
[----:B------:R-:W4:Y:S04]  /*2340*/  LDS R25, [R8+0xc] ;  /* 0x00000c0008197984 */ /* 0x000f280000000800 */
[----:B------:R-:W5:Y:S04]  /*2350*/  LDS R7, [R8+0x10] ;  /* 0x0000100008077984 */ /* 0x000f680000000800 */
[----:B------:R-:W1:Y:S04]  /*2360*/  LDS R9, [R8+0x14] ;  /* 0x0000140008097984 */ /* 0x000e680000000800 */
[----:B------:R-:W1:Y:S04]  /*2370*/  LDS R11, [R8+0x18] ;  /* 0x00001800080b7984 */ /* 0x000e680000000800 */
[----:B------:R-:W1:Y:S01]  /*2380*/  LDS R13, [R8+0x1c] ;  /* 0x00001c00080d7984 */ /* 0x000e620000000800 */
[C---:B0-----:R-:W-:Y:S01]  /*2390*/  FFMA R23, R0.reuse, R23, RZ ;  /* 0x0000001700177223 */ /* 0x041fe200000000ff */
[----:B--2---:R-:W-:-:S04]  /*23a0*/  FFMA R3, R0, R3, RZ ;  /* 0x0000000300037223 */ /* 0x004fc800000000ff */
[----:B------:R0:W-:Y:S01]  /*23b0*/  STS [R8], R23 ;  /* 0x0000001708007388 */ /* 0x0001e20000000800 */
[----:B---3--:R-:W-:-:S03]  /*23c0*/  FFMA R5, R0, R5, RZ ;  /* 0x0000000500057223 */ /* 0x008fc600000000ff */
[----:B------:R0:W-:Y:S01]  /*23d0*/  STS [R8+0x4], R3 ;  /* 0x0000040308007388 */ /* 0x0001e20000000800 */
[----:B----4-:R-:W-:-:S03]  /*23e0*/  FFMA R25, R0, R25, RZ ;  /* 0x0000001900197223 */ /* 0x010fc600000000ff */
[----:B------:R0:W-:Y:S01]  /*23f0*/  STS [R8+0x8], R5 ;  /* 0x0000080508007388 */ /* 0x0001e20000000800 */
[----:B-----5:R-:W-:-:S03]  /*2400*/  FFMA R7, R0, R7, RZ ;  /* 0x0000000700077223 */ /* 0x020fc600000000ff */
[----:B------:R0:W-:Y:S01]  /*2410*/  STS [R8+0xc], R25 ;  /* 0x00000c1908007388 */ /* 0x0001e20000000800 */
[----:B-1----:R-:W-:-:S03]  /*2420*/  FFMA R9, R0, R9, RZ ;  /* 0x0000000900097223 */ /* 0x002fc600000000ff */
[----:B------:R0:W-:Y:S01]  /*2430*/  STS [R8+0x10], R7 ;  /* 0x0000100708007388 */ /* 0x0001e20000000800 */
[----:B------:R-:W-:-:S03]  /*2440*/  FFMA R11, R0, R11, RZ ;  /* 0x0000000b000b7223 */ /* 0x000fc600000000ff */
[----:B------:R0:W-:Y:S01]  /*2450*/  STS [R8+0x14], R9 ;  /* 0x0000140908007388 */ /* 0x0001e20000000800 */
[----:B------:R-:W-:-:S03]  /*2460*/  FFMA R13, R0, R13, RZ ;  /* 0x0000000d000d7223 */ /* 0x000fc600000000ff */
[----:B------:R0:W-:Y:S04]  /*2470*/  STS [R8+0x18], R11 ;  /* 0x0000180b08007388 */ /* 0x0001e80000000800 */
[----:B------:R0:W-:Y:S01]  /*2480*/  STS [R8+0x1c], R13 ;  /* 0x00001c0d08007388 */ /* 0x0001e20000000800 */
[----:B------:R-:W-:Y:S05]  /*2490*/  @P0 BRA `(.L_x_36) ;  /* 0xfffffffc008c0947 */ /* 0x000fea000383ffff */
[----:B0-----:R-:W-:-:S07]  /*24a0*/  MOV R9, UR9 ;  /* 0x0000000900097c02 */ /* 0x001fce0008000f00 */
.L_x_35:
[----:B------:R-:W-:-:S09]  /*24b0*/  UISETP.NE.AND UP2, UPT, UR24, URZ, UPT ;  /* 0x000000ff1800728c */ /* 0x000fd2000bf45270 */
[----:B------:R-:W-:Y:S05]  /*24c0*/  BRA.U !UP2, `(.L_x_27) ;  /* 0x000000010a907547 */ /* 0x000fea000b800000 */
[----:B------:R-:W-:Y:S02]  /*24d0*/  UISETP.GE.U32.AND UP2, UPT, UR25, 0x3, UPT ;  /* 0x000000031900788c */ /* 0x000fe4000bf46070 */
[----:B------:R-:W-:-:S07]  /*24e0*/  UISETP.NE.AND UP3, UPT, UR26, URZ, UPT ;  /* 0x000000ff1a00728c */ /* 0x000fce000bf65270 */
[----:B------:R-:W-:Y:S05]  /*24f0*/  BRA.U !UP2, `(.L_x_37) ;  /* 0x000000010a3c7547 */ /* 0x000fea000b800000 */
[----:B------:R-:W-:Y:S01]  /*2500*/  IMAD R3, R6, UR5, R9 ;  /* 0x0000000506037c24 */ /* 0x000fe2000f8e0209 */
[----:B------:R-:W-:-:S04]  /*2510*/  IADD3 R9, PT, PT, R9, 0x4, RZ ;  /* 0x0000000409097810 */ /* 0x000fc80007ffe0ff */
[----:B------:R-:W-:-:S05]  /*2520*/  LEA R8, R3, UR17, 0x2 ;  /* 0x0000001103087c11 */ /* 0x000fca000f8e10ff */
[----:B------:R-:W0:Y:S04]  /*2530*/  LDS R11, [R8] ;  /* 0x00000000080b7984 */ /* 0x000e280000000800 */
[----:B------:R-:W2:Y:S04]  /*2540*/  LDS R3, [R8+0x4] ;  /* 0x0000040008037984 */ /* 0x000ea80000000800 */
[----:B------:R-:W3:Y:S04]  /*2550*/  LDS R5, [R8+0x8] ;  /* 0x0000080008057984 */ /* 0x000ee80000000800 */
[----:B------:R-:W4:Y:S01]  /*2560*/  LDS R7, [R8+0xc] ;  /* 0x00000c0008077984 */ /* 0x000f220000000800 */
[C---:B0-----:R-:W-:Y:S01]  /*2570*/  FFMA R11, R0.reuse, R11, RZ ;  /* 0x0000000b000b7223 */ /* 0x041fe200000000ff */
[----:B--2---:R-:W-:-:S04]  /*2580*/  FFMA R3, R0, R3, RZ ;  /* 0x0000000300037223 */ /* 0x004fc800000000ff */
[----:B------:R0:W-:Y:S01]  /*2590*/  STS [R8], R11 ;  /* 0x0000000b08007388 */ /* 0x0001e20000000800 */
[----:B---3--:R-:W-:-:S03]  /*25a0*/  FFMA R5, R0, R5, RZ ;  /* 0x0000000500057223 */ /* 0x008fc600000000ff */
[----:B------:R0:W-:Y:S01]  /*25b0*/  STS [R8+0x4], R3 ;  /* 0x0000040308007388 */ /* 0x0001e20000000800 */
[----:B----4-:R-:W-:-:S03]  /*25c0*/  FFMA R7, R0, R7, RZ ;  /* 0x0000000700077223 */ /* 0x010fc600000000ff */
[----:B------:R0:W-:Y:S04]  /*25d0*/  STS [R8+0x8], R5 ;  /* 0x0000080508007388 */ /* 0x0001e80000000800 */
[----:B------:R0:W-:Y:S02]  /*25e0*/  STS [R8+0xc], R7 ;  /* 0x00000c0708007388 */ /* 0x0001e40000000800 */
.L_x_37:
[----:B------:R-:W-:Y:S05]  /*25f0*/  BRA.U !UP3, `(.L_x_27) ;  /* 0x000000010b447547 */ /* 0x000fea000b800000 */
[----:B------:R-:W-:Y:S01]  /*2600*/  UISETP.NE.AND UP2, UPT, UR26, 0x1, UPT ;  /* 0x000000011a00788c */ /* 0x000fe2000bf45270 */
[----:B------:R-:W-:-:S08]  /*2610*/  ISETP.NE.AND P0, PT, RZ, UR10, PT ;  /* 0x0000000aff007c0c */ /* 0x000fd0000bf05270 */
[----:B------:R-:W-:Y:S05]  /*2620*/  BRA.U !UP2, `(.L_x_38) ;  /* 0x000000010a247547 */ /* 0x000fea000b800000 */
[----:B0-----:R-:W-:Y:S01]  /*2630*/  IMAD R3, R6, UR5, R9 ;  /* 0x0000000506037c24 */ /* 0x001fe2000f8e0209 */
[----:B------:R-:W-:-:S04]  /*2640*/  IADD3 R9, PT, PT, R9, 0x2, RZ ;  /* 0x0000000209097810 */ /* 0x000fc80007ffe0ff */
[----:B------:R-:W-:-:S05]  /*2650*/  LEA R8, R3, UR17, 0x2 ;  /* 0x0000001103087c11 */ /* 0x000fca000f8e10ff */
[----:B------:R-:W0:Y:S04]  /*2660*/  LDS R5, [R8] ;  /* 0x0000000008057984 */ /* 0x000e280000000800 */
[----:B------:R-:W2:Y:S01]  /*2670*/  LDS R3, [R8+0x4] ;  /* 0x0000040008037984 */ /* 0x000ea20000000800 */
[C---:B0-----:R-:W-:Y:S01]  /*2680*/  FFMA R5, R0.reuse, R5, RZ ;  /* 0x0000000500057223 */ /* 0x041fe200000000ff */
[----:B--2---:R-:W-:-:S04]  /*2690*/  FFMA R3, R0, R3, RZ ;  /* 0x0000000300037223 */ /* 0x004fc800000000ff */
[----:B------:R2:W-:Y:S04]  /*26a0*/  STS [R8], R5 ;  /* 0x0000000508007388 */ /* 0x0005e80000000800 */
[----:B------:R2:W-:Y:S02]  /*26b0*/  STS [R8+0x4], R3 ;  /* 0x0000040308007388 */ /* 0x0005e40000000800 */
.L_x_38:
[----:B------:R-:W-:-:S05]  /*26c0*/  @P0 IMAD R9, R6, UR5, R9 ;  /* 0x0000000506090c24 */ /* 0x000fca000f8e0209 */
[----:B------:R-:W-:-:S05]  /*26d0*/  @P0 LEA R9, R9, UR17, 0x2 ;  /* 0x0000001109090c11 */ /* 0x000fca000f8e10ff */
[----:B0-2---:R-:W0:Y:S02]  /*26e0*/  @P0 LDS R3, [R9] ;  /* 0x0000000009030984 */ /* 0x005e240000000800 */
[----:B0-----:R-:W-:-:S05]  /*26f0*/  @P0 FFMA R0, R0, R3, RZ ;  /* 0x0000000300000223 */ /* 0x001fca00000000ff */
[----:B------:R0:W-:Y:S02]  /*2700*/  @P0 STS [R9], R0 ;  /* 0x0000000009000388 */ /* 0x0001e40000000800 */
.L_x_27:
[----:B0-234-:R-:W-:Y:S01]  /*2710*/  FADD R0, -R2, R19 ;  /* 0x0000001302007221 */ /* 0x01dfe20000000100 */
[----:B------:R-:W0:Y:S03]  /*2720*/  LDCU UR5, c[0x0][0x3a8] ;  /* 0x00007500ff0577ac */ /* 0x000e260008000800 */
[----:B------:R-:W-:Y:S01]  /*2730*/  FMUL R0, R0, 1.4426950216293334961 ;  /* 0x3fb8aa3b00007820 */ /* 0x000fe20000400000 */
[----:B------:R-:W-:-:S04]  /*2740*/  UIADD3 UR4, UPT, UPT, UR4, 0x1, URZ ;  /* 0x0000000104047890 */ /* 0x000fc8000fffe0ff */
[----:B------:R-:W-:Y:S01]  /*2750*/  FSETP.GEU.AND P0, PT, R0, -126, PT ;  /* 0xc2fc00000000780b */ /* 0x000fe20003f0e000 */
[----:B0-----:R-:W-:-:S12]  /*2760*/  UISETP.NE.AND UP2, UPT, UR4, UR5, UPT ;  /* 0x000000050400728c */ /* 0x001fd8000bf45270 */
[----:B------:R-:W-:-:S04]  /*2770*/  @!P0 FMUL R0, R0, 0.5 ;  /* 0x3f00000000008820 */ /* 0x000fc80000400000 */
[----:B------:R-:W0:Y:S02]  /*2780*/  MUFU.EX2 R3, R0 ;  /* 0x0000000000037308 */ /* 0x000e240000000800 */
[----:B0-----:R-:W-:-:S04]  /*2790*/  @!P0 FMUL R3, R3, R3 ;  /* 0x0000000303038220 */ /* 0x001fc80000400000 */
[----:B------:R-:W-:Y:S01]  /*27a0*/  FFMA R17, R17, R3, R4 ;  /* 0x0000000311117223 */ /* 0x000fe20000000004 */
[----:B------:R-:W-:Y:S06]  /*27b0*/  BRA.U UP2, `(.L_x_39) ;  /* 0xffffffdd021c7547 */ /* 0x000fec000b83ffff */
[----:B------:R-:W-:Y:S05]  /*27c0*/  BRA.U !UP1, `(.L_x_40) ;  /* 0x0000001509207547 */ /* 0x000fea000b800000 */
[----:B------:R-:W0:Y:S01]  /*27d0*/  LDC R7, c[0x0][0x3a4] ;  /* 0x0000e900ff077b82 */ /* 0x000e220000000800 */
[----:B------:R-:W-:Y:S01]  /*27e0*/  UISETP.GE.U32.AND UP0, UPT, UR23, 0x7, UPT ;  /* 0x000000071700788c */ /* 0x000fe2000bf06070 */
[----:B------:R-:W-:Y:S01]  /*27f0*/  UMOV UR4, URZ ;  /* 0x000000ff00047c82 */ /* 0x000fe20008000000 */
[----:B0-----:R-:W-:-:S07]  /*2800*/  IMAD R7, R7, UR6, R6 ;  /* 0x0000000607077c24 */ /* 0x001fce000f8e0206 */
[----:B------:R-:W-:Y:S05]  /*2810*/  BRA.U !UP0, `(.L_x_41) ;  /* 0x0000000908707547 */ /* 0x000fea000b800000 */
[----:B------:R-:W0:Y:S01]  /*2820*/  LDC R8, c[0x0][0x39c] ;  /* 0x0000e700ff087b82 */ /* 0x000e220000000800 */
[----:B------:R-:W-:-:S07]  /*2830*/  UMOV UR4, URZ ;  /* 0x000000ff00047c82 */ /* 0x000fce0008000000 */
[----:B------:R-:W2:Y:S02]  /*2840*/  LDC.64 R4, c[0x0][0x3b0] ;  /* 0x0000ec00ff047b82 */ /* 0x000ea40000000a00 */
.L_x_58:
[----:B0-----:R-:W-:Y:S01]  /*2850*/  IMAD R9, R6, R8, UR4 ;  /* 0x0000000406097e24 */ /* 0x001fe2000f8e0208 */
[----:B-1-3--:R-:W0:Y:S01]  /*2860*/  MUFU.RCP R10, R17 ;  /* 0x00000011000a7308 */ /* 0x00ae220000001000 */
[----:B------:R-:W-:Y:S03]  /*2870*/  BSSY.RECONVERGENT B2, `(.L_x_42) ;  /* 0x000000d000027945 */ /* 0x000fe60003800200 */
[----:B------:R-:W-:-:S05]  /*2880*/  LEA R9, R9, UR17, 0x2 ;  /* 0x0000001109097c11 */ /* 0x000fca000f8e10ff */
[----:B------:R-:W1:Y:S01]  /*2890*/  LDS R0, [R9] ;  /* 0x0000000009007984 */ /* 0x000e620000000800 */
[----:B0-----:R-:W-:-:S04]  /*28a0*/  FFMA R3, -R17, R10, 1 ;  /* 0x3f80000011037423 */ /* 0x001fc8000000010a */
[----:B------:R-:W-:Y:S01]  /*28b0*/  FFMA R3, R10, R3, R10 ;  /* 0x000000030a037223 */ /* 0x000fe2000000000a */
[----:B-1----:R-:W0:Y:S03]  /*28c0*/  FCHK P0, R0, R17 ;  /* 0x0000001100007302 */ /* 0x002e260000000000 */
[----:B------:R-:W-:-:S04]  /*28d0*/  FFMA R10, R0, R3, RZ ;  /* 0x00000003000a7223 */ /* 0x000fc800000000ff */
[----:B------:R-:W-:-:S04]  /*28e0*/  FFMA R11, -R17, R10, R0 ;  /* 0x0000000a110b7223 */ /* 0x000fc80000000100 */
[----:B------:R-:W-:Y:S01]  /*28f0*/  FFMA R3, R3, R11, R10 ;  /* 0x0000000b03037223 */ /* 0x000fe2000000000a */
[----:B0-----:R-:W-:Y:S06]  /*2900*/  @!P0 BRA `(.L_x_43) ;  /* 0x00000000000c8947 */ /* 0x001fec0003800000 */
[----:B------:R-:W-:Y:S02]  /*2910*/  MOV R3, R17 ;  /* 0x0000001100037202 */ /* 0x000fe40000000f00 */
[----:B------:R-:W-:-:S07]  /*2920*/  MOV R10, 0x2940 ;  /* 0x00002940000a7802 */ /* 0x000fce0000000f00 */
[----:B--2---:R-:W-:Y:S05]  /*2930*/  CALL.REL.NOINC `($__internal_0_$__cuda_sm3x_div_rn_noftz_f32_slowpath) ;  /* 0x0000001400087944 */ /* 0x004fea0003c00000 */
.L_x_43:
[----:B------:R-:W-:Y:S05]  /*2940*/  BSYNC.RECONVERGENT B2 ;  /* 0x0000000000027941 */ /* 0x000fea0003800200 */
.L_x_42:
[----:B------:R-:W0:Y:S01]  /*2950*/  LDS R14, [R9+0x4] ;  /* 0x00000400090e7984 */ /* 0x000e220000000800 */
[----:B------:R-:W1:Y:S01]  /*2960*/  MUFU.RCP R0, R17 ;  /* 0x0000001100007308 */ /* 0x000e620000001000 */
[----:B------:R-:W-:Y:S01]  /*2970*/  IMAD R11, R7, R8, UR4 ;  /* 0x00000004070b7e24 */ /* 0x000fe2000f8e0208 */
[----:B------:R-:W-:Y:S03]  /*2980*/  BSSY.RECONVERGENT B2, `(.L_x_44) ;  /* 0x000000f000027945 */ /* 0x000fe60003800200 */
[----:B--2---:R-:W-:-:S05]  /*2990*/  IMAD.WIDE.U32 R12, R11, 0x4, R4 ;  /* 0x000000040b0c7825 */ /* 0x004fca00078e0004 */
[----:B------:R2:W-:Y:S01]  /*29a0*/  STG.E desc[UR14][R12.64], R3 ;  /* 0x000000030c007986 */ /* 0x0005e2000c10190e */
[----:B-1----:R-:W-:-:S04]  /*29b0*/  FFMA R19, -R17, R0, 1 ;  /* 0x3f80000011137423 */ /* 0x002fc80000000100 */
[----:B------:R-:W-:Y:S01]  /*29c0*/  FFMA R0, R0, R19, R0 ;  /* 0x0000001300007223 */ /* 0x000fe20000000000 */
[----:B0-----:R-:W0:Y:S03]  /*29d0*/  FCHK P0, R14, R17 ;  /* 0x000000110e007302 */ /* 0x001e260000000000 */
[----:B------:R-:W-:-:S04]  /*29e0*/  FFMA R10, R0, R14, RZ ;  /* 0x0000000e000a7223 */ /* 0x000fc800000000ff */
[----:B------:R-:W-:-:S04]  /*29f0*/  FFMA R19, -R17, R10, R14 ;  /* 0x0000000a11137223 */ /* 0x000fc8000000010e */
[----:B------:R-:W-:Y:S01]  /*2a00*/  FFMA R19, R0, R19, R10 ;  /* 0x0000001300137223 */ /* 0x000fe2000000000a */
[----:B0-2---:R-:W-:Y:S06]  /*2a10*/  @!P0 BRA `(.L_x_45) ;  /* 0x0000000000148947 */ /* 0x005fec0003800000 */
[----:B------:R-:W-:Y:S02]  /*2a20*/  MOV R0, R14 ;  /* 0x0000000e00007202 */ /* 0x000fe40000000f00 */
[----:B------:R-:W-:Y:S02]  /*2a30*/  MOV R3, R17 ;  /* 0x0000001100037202 */ /* 0x000fe40000000f00 */
[----:B------:R-:W-:-:S07]  /*2a40*/  MOV R10, 0x2a60 ;  /* 0x00002a60000a7802 */ /* 0x000fce0000000f00 */
[----:B------:R-:W-:Y:S05]  /*2a50*/  CALL.REL.NOINC `($__internal_0_$__cuda_sm3x_div_rn_noftz_f32_slowpath) ;  /* 0x0000001000c07944 */ /* 0x000fea0003c00000 */
[----:B------:R-:W-:-:S07]  /*2a60*/  MOV R19, R3 ;  /* 0x0000000300137202 */ /* 0x000fce0000000f00 */
.L_x_45:
[----:B------:R-:W-:Y:S05]  /*2a70*/  BSYNC.RECONVERGENT B2 ;  /* 0x0000000000027941 */ /* 0x000fea0003800200 */
.L_x_44:
[----:B------:R-:W0:Y:S01]  /*2a80*/  LDS R14, [R9+0x8] ;  /* 0x00000800090e7984 */ /* 0x000e220000000800 */
[----:B------:R-:W1:Y:S01]  /*2a90*/  MUFU.RCP R0, R17 ;  /* 0x0000001100007308 */ /* 0x000e620000001000 */
[----:B------:R-:W-:Y:S01]  /*2aa0*/  IADD3 R13, PT, PT, R11, 0x1, RZ ;  /* 0x000000010b0d7810 */ /* 0x000fe20007ffe0ff */
[----:B------:R-:W-:Y:S04]  /*2ab0*/  BSSY.RECONVERGENT B2, `(.L_x_46) ;  /* 0x000000e000027945 */ /* 0x000fe80003800200 */
[----:B------:R-:W-:-:S05]  /*2ac0*/  IMAD.WIDE.U32 R12, R13, 0x4, R4 ;  /* 0x000000040d0c7825 */ /* 0x000fca00078e0004 */
        /* <DEDUP_REMOVED lines=12> */
.L_x_47:
[----:B------:R-:W-:Y:S05]  /*2b90*/  BSYNC.RECONVERGENT B2 ;  /* 0x0000000000027941 */ /* 0x000fea0003800200 */
.L_x_46:
        /* <DEDUP_REMOVED lines=18> */
.L_x_49:
[----:B------:R-:W-:Y:S05]  /*2cc0*/  BSYNC.RECONVERGENT B2 ;  /* 0x0000000000027941 */ /* 0x000fea0003800200 */
.L_x_48:
        /* <DEDUP_REMOVED lines=17> */
.L_x_51:
[----:B------:R-:W-:Y:S05]  /*2de0*/  BSYNC.RECONVERGENT B2 ;  /* 0x0000000000027941 */ /* 0x000fea0003800200 */
.L_x_50:
        /* <DEDUP_REMOVED lines=18> */
.L_x_53:
[----:B------:R-:W-:Y:S05]  /*2f10*/  BSYNC.RECONVERGENT B2 ;  /* 0x0000000000027941 */ /* 0x000fea0003800200 */
.L_x_52:
        /* <DEDUP_REMOVED lines=17> */
.L_x_55:
[----:B------:R-:W-:Y:S05]  /*3030*/  BSYNC.RECONVERGENT B2 ;  /* 0x0000000000027941 */ /* 0x000fea0003800200 */
.L_x_54:
        /* <DEDUP_REMOVED lines=18> */
.L_x_57:
[----:B------:R-:W-:Y:S05]  /*3160*/  BSYNC.RECONVERGENT B2 ;  /* 0x0000000000027941 */ /* 0x000fea0003800200 */
.L_x_56:
[----:B------:R-:W-:Y:S01]  /*3170*/  IADD3 R11, PT, PT, R11, 0x7, RZ ;  /* 0x000000070b0b7810 */ /* 0x000fe20007ffe0ff */
[----:B------:R-:W-:-:S04]  /*3180*/  UIADD3 UR4, UPT, UPT, UR4, 0x8, URZ ;  /* 0x0000000804047890 */ /* 0x000fc8000fffe0ff */
[----:B------:R-:W-:Y:S01]  /*3190*/  IMAD.WIDE.U32 R10, R11, 0x4, R4 ;  /* 0x000000040b0a7825 */ /* 0x000fe200078e0004 */
[----:B------:R-:W-:-:S04]  /*31a0*/  UISETP.NE.AND UP0, UPT, UR4, UR9, UPT ;  /* 0x000000090400728c */ /* 0x000fc8000bf05270 */
[----:B------:R3:W-:Y:S05]  /*31b0*/  STG.E desc[UR14][R10.64], R19 ;  /* 0x000000130a007986 */ /* 0x0007ea000c10190e */
[----:B------:R-:W-:Y:S05]  /*31c0*/  BRA.U UP0, `(.L_x_58) ;  /* 0xfffffff500a07547 */ /* 0x000fea000b83ffff */
[----:B------:R-:W-:-:S05]  /*31d0*/  UMOV UR4, UR9 ;  /* 0x0000000900047c82 */ /* 0x000fca0008000000 */
.L_x_41:
[----:B------:R-:W-:-:S09]  /*31e0*/  UISETP.NE.AND UP0, UPT, UR24, URZ, UPT ;  /* 0x000000ff1800728c */ /* 0x000fd2000bf05270 */
[----:B------:R-:W-:Y:S05]  /*31f0*/  BRA.U !UP0, `(.L_x_40) ;  /* 0x0000000908947547 */ /* 0x000fea000b800000 */
[----:B------:R-:W-:-:S09]  /*3200*/  UISETP.GE.U32.AND UP0, UPT, UR25, 0x3, UPT ;  /* 0x000000031900788c */ /* 0x000fd2000bf06070 */
[----:B------:R-:W-:Y:S05]  /*3210*/  BRA.U !UP0, `(.L_x_59) ;  /* 0x0000000508547547 */ /* 0x000fea000b800000 */
[----:B------:R-:W0:Y:S01]  /*3220*/  LDCU UR5, c[0x0][0x39c] ;  /* 0x00007380ff0577ac */ /* 0x000e220008000800 */
[----:B------:R-:W2:Y:S01]  /*3230*/  MUFU.RCP R0, R17 ;  /* 0x0000001100007308 */ /* 0x000ea20000001000 */
[----:B------:R-:W-:Y:S01]  /*3240*/  BSSY.RECONVERGENT B2, `(.L_x_60) ;  /* 0x0000010000027945 */ /* 0x000fe20003800200 */
[----:B0-----:R-:W-:Y:S01]  /*3250*/  MOV R5, UR5 ;  /* 0x0000000500057c02 */ /* 0x001fe20008000f00 */
[----:B--2---:R-:W-:-:S04]  /*3260*/  FFMA R3, -R17, R0, 1 ;  /* 0x3f80000011037423 */ /* 0x004fc80000000100 */
[----:B------:R-:W-:Y:S02]  /*3270*/  IMAD R5, R6, R5, UR4 ;  /* 0x0000000406057e24 */ /* 0x000fe4000f8e0205 */
[----:B------:R-:W-:-:S03]  /*3280*/  FFMA R0, R0, R3, R0 ;  /* 0x0000000300007223 */ /* 0x000fc60000000000 */
[----:B------:R-:W-:-:S05]  /*3290*/  LEA R5, R5, UR17, 0x2 ;  /* 0x0000001105057c11 */ /* 0x000fca000f8e10ff */
[----:B------:R-:W0:Y:S02]  /*32a0*/  LDS R8, [R5] ;  /* 0x0000000005087984 */ /* 0x000e240000000800 */
[----:B0-----:R-:W0:Y:S01]  /*32b0*/  FCHK P0, R8, R17 ;  /* 0x0000001108007302 */ /* 0x001e220000000000 */
[----:B------:R-:W-:-:S04]  /*32c0*/  FFMA R3, R0, R8, RZ ;  /* 0x0000000800037223 */ /* 0x000fc800000000ff */
[----:B------:R-:W-:-:S04]  /*32d0*/  FFMA R4, -R17, R3, R8 ;  /* 0x0000000311047223 */ /* 0x000fc80000000108 */
[----:B------:R-:W-:Y:S01]  /*32e0*/  FFMA R3, R0, R4, R3 ;  /* 0x0000000400037223 */ /* 0x000fe20000000003 */
[----:B0-----:R-:W-:Y:S06]  /*32f0*/  @!P0 BRA `(.L_x_61) ;  /* 0x0000000000108947 */ /* 0x001fec0003800000 */
[----:B------:R-:W-:Y:S02]  /*3300*/  MOV R0, R8 ;  /* 0x0000000800007202 */ /* 0x000fe40000000f00 */
[----:B------:R-:W-:Y:S02]  /*3310*/  MOV R3, R17 ;  /* 0x0000001100037202 */ /* 0x000fe40000000f00 */
[----:B-1-3--:R-:W-:-:S07]  /*3320*/  MOV R10, 0x3340 ;  /* 0x00003340000a7802 */ /* 0x00afce0000000f00 */
[----:B------:R-:W-:Y:S05]  /*3330*/  CALL.REL.NOINC `($__internal_0_$__cuda_sm3x_div_rn_noftz_f32_slowpath) ;  /* 0x0000000800887944 */ /* 0x000fea0003c00000 */
.L_x_61:
[----:B------:R-:W-:Y:S05]  /*3340*/  BSYNC.RECONVERGENT B2 ;  /* 0x0000000000027941 */ /* 0x000fea0003800200 */
.L_x_60:
[----:B------:R-:W0:Y:S01]  /*3350*/  LDS R12, [R5+0x4] ;  /* 0x00000400050c7984 */ /* 0x000e220000000800 */
[----:B------:R-:W2:Y:S01]  /*3360*/  LDCU UR5, c[0x0][0x39c] ;  /* 0x00007380ff0577ac */ /* 0x000ea20008000800 */
[----:B------:R-:W4:Y:S01]  /*3370*/  LDC.64 R8, c[0x0][0x3b0] ;  /* 0x0000ec00ff087b82 */ /* 0x000f220000000a00 */
[----:B------:R-:W3:Y:S01]  /*3380*/  MUFU.RCP R0, R17 ;  /* 0x0000001100007308 */ /* 0x000ee20000001000 */
[----:B------:R-:W-:Y:S01]  /*3390*/  BSSY.RECONVERGENT B2, `(.L_x_62) ;  /* 0x0000011000027945 */ /* 0x000fe20003800200 */
[----:B--2---:R-:W-:Y:S01]  /*33a0*/  MOV R4, UR5 ;  /* 0x0000000500047c02 */ /* 0x004fe20008000f00 */
[----:B---3--:R-:W-:-:S04]  /*33b0*/  FFMA R11, -R17, R0, 1 ;  /* 0x3f800000110b7423 */ /* 0x008fc80000000100 */
[----:B------:R-:W-:Y:S02]  /*33c0*/  IMAD R4, R7, R4, UR4 ;  /* 0x0000000407047e24 */ /* 0x000fe4000f8e0204 */
[----:B------:R-:W-:Y:S02]  /*33d0*/  FFMA R0, R0, R11, R0 ;  /* 0x0000000b00007223 */ /* 0x000fe40000000000 */
[----:B----4-:R-:W-:-:S05]  /*33e0*/  IMAD.WIDE.U32 R8, R4, 0x4, R8 ;  /* 0x0000000404087825 */ /* 0x010fca00078e0008 */
[----:B------:R2:W-:Y:S01]  /*33f0*/  STG.E desc[UR14][R8.64], R3 ;  /* 0x0000000308007986 */ /* 0x0005e2000c10190e */
[----:B0-----:R-:W0:Y:S01]  /*3400*/  FCHK P0, R12, R17 ;  /* 0x000000110c007302 */ /* 0x001e220000000000 */
[----:B-1----:R-:W-:-:S04]  /*3410*/  FFMA R10, R0, R12, RZ ;  /* 0x0000000c000a7223 */ /* 0x002fc800000000ff */
        /* <DEDUP_REMOVED lines=8> */
.L_x_63:
[----:B------:R-:W-:Y:S05]  /*34a0*/  BSYNC.RECONVERGENT B2 ;  /* 0x0000000000027941 */ /* 0x000fea0003800200 */
.L_x_62:
[----:B------:R-:W0:Y:S01]  /*34b0*/  LDS R12, [R5+0x8] ;  /* 0x00000800050c7984 */ /* 0x000e220000000800 */
[----:B------:R-:W1:Y:S01]  /*34c0*/  LDC.64 R8, c[0x0][0x3b0] ;  /* 0x0000ec00ff087b82 */ /* 0x000e620000000a00 */
[----:B------:R-:W2:Y:S01]  /*34d0*/  MUFU.RCP R0, R17 ;  /* 0x0000001100007308 */ /* 0x000ea20000001000 */
[----:B------:R-:W-:Y:S01]  /*34e0*/  IADD3 R3, PT, PT, R4, 0x1, RZ ;  /* 0x0000000104037810 */ /* 0x000fe20007ffe0ff */
[----:B------:R-:W-:Y:S04]  /*34f0*/  BSSY.RECONVERGENT B2, `(.L_x_64) ;  /* 0x000000e000027945 */ /* 0x000fe80003800200 */
[----:B-1----:R-:W-:-:S04]  /*3500*/  IMAD.WIDE.U32 R8, R3, 0x4, R8 ;  /* 0x0000000403087825 */ /* 0x002fc800078e0008 */
[----:B--2---:R-:W-:Y:S01]  /*3510*/  FFMA R3, -R17, R0, 1 ;  /* 0x3f80000011037423 */ /* 0x004fe20000000100 */
[----:B------:R1:W-:Y:S03]  /*3520*/  STG.E desc[UR14][R8.64], R11 ;  /* 0x0000000b08007986 */ /* 0x0003e6000c10190e */
[----:B------:R-:W-:Y:S01]  /*3530*/  FFMA R0, R0, R3, R0 ;  /* 0x0000000300007223 */ /* 0x000fe20000000000 */
[----:B0-----:R-:W0:Y:S03]  /*3540*/  FCHK P0, R12, R17 ;  /* 0x000000110c007302 */ /* 0x001e260000000000 */
[----:B------:R-:W-:-:S04]  /*3550*/  FFMA R3, R0, R12, RZ ;  /* 0x0000000c00037223 */ /* 0x000fc800000000ff */
[----:B------:R-:W-:-:S04]  /*3560*/  FFMA R10, -R17, R3, R12 ;  /* 0x00000003110a7223 */ /* 0x000fc8000000010c */
[----:B------:R-:W-:Y:S01]  /*3570*/  FFMA R3, R0, R10, R3 ;  /* 0x0000000a00037223 */ /* 0x000fe20000000003 */
[----:B01----:R-:W-:Y:S06]  /*3580*/  @!P0 BRA `(.L_x_65) ;  /* 0x0000000000108947 */ /* 0x003fec0003800000 */
[----:B------:R-:W-:Y:S02]  /*3590*/  MOV R0, R12 ;  /* 0x0000000c00007202 */ /* 0x000fe40000000f00 */
[----:B------:R-:W-:Y:S02]  /*35a0*/  MOV R3, R17 ;  /* 0x0000001100037202 */ /* 0x000fe40000000f00 */
[----:B------:R-:W-:-:S07]  /*35b0*/  MOV R10, 0x35d0 ;  /* 0x000035d0000a7802 */ /* 0x000fce0000000f00 */
[----:B------:R-:W-:Y:S05]  /*35c0*/  CALL.REL.NOINC `($__internal_0_$__cuda_sm3x_div_rn_noftz_f32_slowpath) ;  /* 0x0000000400e47944 */ /* 0x000fea0003c00000 */
.L_x_65:
[----:B------:R-:W-:Y:S05]  /*35d0*/  BSYNC.RECONVERGENT B2 ;  /* 0x0000000000027941 */ /* 0x000fea0003800200 */
.L_x_64:
        /* <DEDUP_REMOVED lines=18> */
[----:B------:R-:W-:-:S07]  /*3700*/  MOV R11, R3 ;  /* 0x00000003000b7202 */ /* 0x000fce0000000f00 */
.L_x_67:
[----:B------:R-:W-:Y:S05]  /*3710*/  BSYNC.RECONVERGENT B2 ;  /* 0x0000000000027941 */ /* 0x000fea0003800200 */
.L_x_66:
[----:B------:R-:W0:Y:S01]  /*3720*/  LDC.64 R8, c[0x0][0x3b0] ;  /* 0x0000ec00ff087b82 */ /* 0x000e220000000a00 */
[----:B------:R-:W-:Y:S01]  /*3730*/  IADD3 R5, PT, PT, R4, 0x3, RZ ;  /* 0x0000000304057810 */ /* 0x000fe20007ffe0ff */
[----:B------:R-:W-:-:S04]  /*3740*/  UIADD3 UR4, UPT, UPT, UR4, 0x4, URZ ;  /* 0x0000000404047890 */ /* 0x000fc8000fffe0ff */
[----:B0-----:R-:W-:-:S05]  /*3750*/  IMAD.WIDE.U32 R4, R5, 0x4, R8 ;  /* 0x0000000405047825 */ /* 0x001fca00078e0008 */
[----:B------:R0:W-:Y:S03]  /*3760*/  STG.E desc[UR14][R4.64], R11 ;  /* 0x0000000b04007986 */ /* 0x0001e6000c10190e */
.L_x_59:
[----:B------:R-:W-:-:S09]  /*3770*/  UISETP.NE.AND UP0, UPT, UR26, URZ, UPT ;  /* 0x000000ff1a00728c */ /* 0x000fd2000bf05270 */
[----:B------:R-:W-:Y:S05]  /*3780*/  BRA.U !UP0, `(.L_x_40) ;  /* 0x0000000508307547 */ /* 0x000fea000b800000 */
[----:B------:R-:W-:-:S09]  /*3790*/  UISETP.NE.AND UP0, UPT, UR26, 0x1, UPT ;  /* 0x000000011a00788c */ /* 0x000fd2000bf05270 */
        /* <DEDUP_REMOVED lines=19> */
.L_x_70:
[----:B------:R-:W-:Y:S05]  /*38d0*/  BSYNC.RECONVERGENT B2 ;  /* 0x0000000000027941 */ /* 0x000fea0003800200 */
.L_x_69:
        /* <DEDUP_REMOVED lines=21> */
.L_x_72:
[----:B------:R-:W-:Y:S05]  /*3a30*/  BSYNC.RECONVERGENT B2 ;  /* 0x0000000000027941 */ /* 0x000fea0003800200 */
.L_x_71:
[----:B------:R-:W0:Y:S01]  /*3a40*/  LDC.64 R8, c[0x0][0x3b0] ;  /* 0x0000ec00ff087b82 */ /* 0x000e220000000a00 */
[----:B------:R-:W-:Y:S01]  /*3a50*/  IADD3 R5, PT, PT, R4, 0x1, RZ ;  /* 0x0000000104057810 */ /* 0x000fe20007ffe0ff */
[----:B------:R-:W-:-:S04]  /*3a60*/  UIADD3 UR4, UPT, UPT, UR4, 0x2, URZ ;  /* 0x0000000204047890 */ /* 0x000fc8000fffe0ff */
[----:B0-----:R-:W-:-:S05]  /*3a70*/  IMAD.WIDE.U32 R4, R5, 0x4, R8 ;  /* 0x0000000405047825 */ /* 0x001fca00078e0008 */
[----:B------:R2:W-:Y:S03]  /*3a80*/  STG.E desc[UR14][R4.64], R11 ;  /* 0x0000000b04007986 */ /* 0x0005e6000c10190e */
.L_x_68:
[----:B------:R-:W-:-:S09]  /*3a90*/  UISETP.NE.AND UP0, UPT, UR10, URZ, UPT ;  /* 0x000000ff0a00728c */ /* 0x000fd2000bf05270 */
[----:B------:R-:W-:Y:S05]  /*3aa0*/  BRA.U !UP0, `(.L_x_40) ;  /* 0x0000000108687547 */ /* 0x000fea000b800000 */
[----:B------:R-:W4:Y:S01]  /*3ab0*/  LDCU UR5, c[0x0][0x39c] ;  /* 0x00007380ff0577ac */ /* 0x000f220008000800 */
[----:B------:R-:W-:Y:S01]  /*3ac0*/  BSSY.RECONVERGENT B2, `(.L_x_73) ;  /* 0x0000012000027945 */ /* 0x000fe20003800200 */
[----:B----4-:R-:W-:-:S05]  /*3ad0*/  MOV R3, UR5 ;  /* 0x0000000500037c02 */ /* 0x010fca0008000f00 */
[----:B------:R-:W-:-:S05]  /*3ae0*/  IMAD R0, R6, R3, UR4 ;  /* 0x0000000406007e24 */ /* 0x000fca000f8e0203 */
[----:B------:R-:W-:Y:S02]  /*3af0*/  LEA R3, R0, UR17, 0x2 ;  /* 0x0000001100037c11 */ /* 0x000fe4000f8e10ff */
[----:B------:R-:W0:Y:S03]  /*3b00*/  MUFU.RCP R0, R17 ;  /* 0x0000001100007308 */ /* 0x000e260000001000 */
[----:B------:R-:W4:Y:S01]  /*3b10*/  LDS R8, [R3] ;  /* 0x0000000003087984 */ /* 0x000f220000000800 */
[----:B0-2---:R-:W-:-:S04]  /*3b20*/  FFMA R5, -R17, R0, 1 ;  /* 0x3f80000011057423 */ /* 0x005fc80000000100 */
[----:B------:R-:W-:Y:S01]  /*3b30*/  FFMA R0, R0, R5, R0 ;  /* 0x0000000500007223 */ /* 0x000fe20000000000 */
[----:B----4-:R-:W0:Y:S03]  /*3b40*/  FCHK P0, R8, R17 ;  /* 0x0000001108007302 */ /* 0x010e260000000000 */
        /* <DEDUP_REMOVED lines=8> */
[----:B------:R-:W-:-:S07]  /*3bd0*/  MOV R9, R3 ;  /* 0x0000000300097202 */ /* 0x000fce0000000f00 */
.L_x_74:
[----:B------:R-:W-:Y:S05]  /*3be0*/  BSYNC.RECONVERGENT B2 ;  /* 0x0000000000027941 */ /* 0x000fea0003800200 */
.L_x_73:
[----:B------:R-:W0:Y:S01]  /*3bf0*/  LDCU UR5, c[0x0][0x39c] ;  /* 0x00007380ff0577ac */ /* 0x000e220008000800 */
[----:B------:R-:W2:Y:S01]  /*3c00*/  LDC.64 R4, c[0x0][0x3b0] ;  /* 0x0000ec00ff047b82 */ /* 0x000ea20000000a00 */
[----:B0-----:R-:W-:-:S05]  /*3c10*/  MOV R0, UR5 ;  /* 0x0000000500007c02 */ /* 0x001fca0008000f00 */
[----:B------:R-:W-:-:S04]  /*3c20*/  IMAD R7, R7, R0, UR4 ;  /* 0x0000000407077e24 */ /* 0x000fc8000f8e0200 */
[----:B--2---:R-:W-:-:S05]  /*3c30*/  IMAD.WIDE.U32 R4, R7, 0x4, R4 ;  /* 0x0000000407047825 */ /* 0x004fca00078e0004 */
[----:B------:R4:W-:Y:S02]  /*3c40*/  STG.E desc[UR14][R4.64], R9 ;  /* 0x0000000904007986 */ /* 0x0009e4000c10190e */
.L_x_40:
[C---:B------:R-:W-:Y:S01]  /*3c50*/  FMUL R0, R17.reuse, 16777216 ;  /* 0x4b80000011007820 */ /* 0x040fe20000400000 */
[----:B------:R-:W-:Y:S01]  /*3c60*/  FSETP.GEU.AND P0, PT, |R17|, 1.175494350822287508e-38, PT ;  /* 0x008000001100780b */ /* 0x000fe20003f0e200 */
[----:B------:R-:W5:Y:S01]  /*3c70*/  LDC R7, c[0x0][0x3a4] ;  /* 0x0000e900ff077b82 */ /* 0x000f620000000800 */
[----:B------:R-:W1:Y:S02]  /*3c80*/  LDCU UR4, c[0x0][0x370] ;  /* 0x00006e00ff0477ac */ /* 0x000e640008000800 */
[----:B------:R-:W-:Y:S01]  /*3c90*/  FSEL R0, R0, R17, !P0 ;  /* 0x0000001100007208 */ /* 0x000fe20004000000 */
[----:B------:R-:W3:Y:S03]  /*3ca0*/  LDCU UR5, c[0x0][0x3a8] ;  /* 0x00007500ff0577ac */ /* 0x000ee60008000800 */
[----:B------:R-:W1:Y:S01]  /*3cb0*/  MUFU.LG2 R3, R0 ;  /* 0x0000000000037308 */ /* 0x000e620000000c00 */
[----:B0-2-4-:R-:W0:Y:S01]  /*3cc0*/  LDC.64 R4, c[0x0][0x3b8] ;  /* 0x0000ee00ff047b82 */ /* 0x015e220000000a00 */
[----:B-----5:R-:W-:-:S03]  /*3cd0*/  IMAD R7, R7, UR6, R6 ;  /* 0x0000000607077c24 */ /* 0x020fc6000f8e0206 */
[----:B-1----:R-:W-:Y:S01]  /*3ce0*/  @!P0 FADD R3, R3, -24 ;  /* 0xc1c0000003038421 */ /* 0x002fe20000000000 */
[----:B------:R-:W-:-:S03]  /*3cf0*/  UIADD3 UR6, UPT, UPT, UR4, UR6, URZ ;  /* 0x0000000604067290 */ /* 0x000fc6000fffe0ff */
[----:B------:R-:W-:Y:S01]  /*3d00*/  FFMA R3, R3, 0.69314718246459960938, R2 ;  /* 0x3f31721803037823 */ /* 0x000fe20000000002 */
[----:B---3--:R-:W-:Y:S01]  /*3d10*/  UISETP.GE.AND UP0, UPT, UR6, UR5, UPT ;  /* 0x000000050600728c */ /* 0x008fe2000bf06270 */
[----:B0-----:R-:W-:-:S05]  /*3d20*/  IMAD.WIDE.U32 R4, R7, 0x4, R4 ;  /* 0x0000000407047825 */ /* 0x001fca00078e0004 */
[----:B------:R0:W-:Y:S03]  /*3d30*/  STG.E desc[UR14][R4.64], R3 ;  /* 0x0000000304007986 */ /* 0x0001e6000c10190e */
[----:B------:R-:W-:Y:S05]  /*3d40*/  BRA.U !UP0, `(.L_x_75) ;  /* 0xffffffc508247547 */ /* 0x000fea000b83ffff */
[----:B------:R-:W-:Y:S05]  /*3d50*/  EXIT ;  /* 0x000000000000794d */ /* 0x000fea0003800000 */
        .weak           $__internal_0_$__cuda_sm3x_div_rn_noftz_f32_slowpath
        .type           $__internal_0_$__cuda_sm3x_div_rn_noftz_f32_slowpath,@function
        .size           $__internal_0_$__cuda_sm3x_div_rn_noftz_f32_slowpath,(.L_x_88 - $__internal_0_$__cuda_sm3x_div_rn_noftz_f32_slowpath)
$__internal_0_$__cuda_sm3x_div_rn_noftz_f32_slowpath:
[----:B------:R-:W-:Y:S01]  /*3d60*/  SHF.R.U32.HI R12, RZ, 0x17, R3 ;  /* 0x00000017ff0c7819 */ /* 0x000fe20000011603 */
[----:B------:R-:W-:Y:S01]  /*3d70*/  BSSY.RECONVERGENT B0, `(.L_x_76) ;  /* 0x0000062000007945 */ /* 0x000fe20003800200 */
[----:B------:R-:W-:Y:S02]  /*3d80*/  SHF.R.U32.HI R13, RZ, 0x17, R0 ;  /* 0x00000017ff0d7819 */ /* 0x000fe40000011600 */
[----:B------:R-:W-:Y:S02]  /*3d90*/  LOP3.LUT R12, R12, 0xff, RZ, 0xc0, !PT ;  /* 0x000000ff0c0c7812 */ /* 0x000fe400078ec0ff */
[----:B------:R-:W-:Y:S02]  /*3da0*/  LOP3.LUT R21, R13, 0xff, RZ, 0xc0, !PT ;  /* 0x000000ff0d157812 */ /* 0x000fe400078ec0ff */
[----:B------:R-:W-:Y:S02]  /*3db0*/  IADD3 R16, PT, PT, R12, -0x1, RZ ;  /* 0xffffffff0c107810 */ /* 0x000fe40007ffe0ff */
[----:B------:R-:W-:-:S02]  /*3dc0*/  IADD3 R14, PT, PT, R21, -0x1, RZ ;  /* 0xffffffff150e7810 */ /* 0x000fc40007ffe0ff */
[----:B------:R-:W-:-:S04]  /*3dd0*/  ISETP.GT.U32.AND P0, PT, R16, 0xfd, PT ;  /* 0x000000fd1000780c */ /* 0x000fc80003f04070 */
[----:B------:R-:W-:-:S13]  /*3de0*/  ISETP.GT.U32.OR P0, PT, R14, 0xfd, P0 ;  /* 0x000000fd0e00780c */ /* 0x000fda0000704470 */
[----:B------:R-:W-:Y:S01]  /*3df0*/  @!P0 MOV R13, RZ ;  /* 0x000000ff000d8202 */ /* 0x000fe20000000f00 */
[----:B------:R-:W-:Y:S06]  /*3e00*/  @!P0 BRA `(.L_x_77) ;  /* 0x00000000005c8947 */ /* 0x000fec0003800000 */
[----:B------:R-:W-:Y:S02]  /*3e10*/  FSETP.GTU.FTZ.AND P0, PT, |R0|, +INF , PT ;  /* 0x7f8000000000780b */ /* 0x000fe40003f1c200 */
[----:B------:R-:W-:-:S04]  /*3e20*/  FSETP.GTU.FTZ.AND P1, PT, |R3|, +INF , PT ;  /* 0x7f8000000300780b */ /* 0x000fc80003f3c200 */
[----:B------:R-:W-:-:S13]  /*3e30*/  PLOP3.LUT P0, PT, P0, P1, PT, 0xf8, 0x8f ;  /* 0x00000000008f781c */ /* 0x000fda0000703f70 */
[----:B------:R-:W-:Y:S05]  /*3e40*/  @P0 BRA `(.L_x_78) ;  /* 0x00000004004c0947 */ /* 0x000fea0003800000 */
[----:B------:R-:W-:-:S13]  /*3e50*/  LOP3.LUT P0, RZ, R3, 0x7fffffff, R0, 0xc8, !PT ;  /* 0x7fffffff03ff7812 */ /* 0x000fda000780c800 */
[----:B------:R-:W-:Y:S05]  /*3e60*/  @!P0 BRA `(.L_x_79) ;  /* 0x00000004003c8947 */ /* 0x000fea0003800000 */
[C---:B------:R-:W-:Y:S02]  /*3e70*/  FSETP.NEU.FTZ.AND P0, PT, |R0|.reuse, +INF , PT ;  /* 0x7f8000000000780b */ /* 0x040fe40003f1d200 */
[----:B------:R-:W-:Y:S02]  /*3e80*/  FSETP.NEU.FTZ.AND P2, PT, |R3|, +INF , PT ;  /* 0x7f8000000300780b */ /* 0x000fe40003f5d200 */
[----:B------:R-:W-:-:S11]  /*3e90*/  FSETP.NEU.FTZ.AND P1, PT, |R0|, +INF , PT ;  /* 0x7f8000000000780b */ /* 0x000fd60003f3d200 */
[----:B------:R-:W-:Y:S05]  /*3ea0*/  @!P2 BRA !P0, `(.L_x_79) ;  /* 0x00000004002ca947 */ /* 0x000fea0004000000 */
[----:B------:R-:W-:-:S04]  /*3eb0*/  LOP3.LUT P0, RZ, R0, 0x7fffffff, RZ, 0xc0, !PT ;  /* 0x7fffffff00ff7812 */ /* 0x000fc8000780c0ff */
[----:B------:R-:W-:-:S13]  /*3ec0*/  PLOP3.LUT P0, PT, P2, P0, PT, 0x2f, 0xf2 ;  /* 0x0000000000f2781c */ /* 0x000fda0001700577 */
[----:B------:R-:W-:Y:S05]  /*3ed0*/  @P0 BRA `(.L_x_80) ;  /* 0x0000000400180947 */ /* 0x000fea0003800000 */
[----:B------:R-:W-:-:S04]  /*3ee0*/  LOP3.LUT P0, RZ, R3, 0x7fffffff, RZ, 0xc0, !PT ;  /* 0x7fffffff03ff7812 */ /* 0x000fc8000780c0ff */
[----:B------:R-:W-:-:S13]  /*3ef0*/  PLOP3.LUT P0, PT, P1, P0, PT, 0x2f, 0xf2 ;  /* 0x0000000000f2781c */ /* 0x000fda0000f00577 */
[----:B------:R-:W-:Y:S05]  /*3f00*/  @P0 BRA `(.L_x_81) ;  /* 0x0000000400000947 */ /* 0x000fea0003800000 */
[----:B------:R-:W-:Y:S02]  /*3f10*/  ISETP.GE.AND P0, PT, R14, RZ, PT ;  /* 0x000000ff0e00720c */ /* 0x000fe40003f06270 */
[----:B------:R-:W-:-:S11]  /*3f20*/  ISETP.GE.AND P1, PT, R16, RZ, PT ;  /* 0x000000ff1000720c */ /* 0x000fd60003f26270 */
[----:B------:R-:W-:Y:S01]  /*3f30*/  @P0 MOV R13, RZ ;  /* 0x000000ff000d0202 */ /* 0x000fe20000000f00 */
[----:B------:R-:W-:Y:S01]  /*3f40*/  @!P0 FFMA R0, R0, 1.84467440737095516160e+19, RZ ;  /* 0x5f80000000008823 */ /* 0x000fe200000000ff */
[----:B------:R-:W-:Y:S01]  /*3f50*/  @!P0 MOV R13, 0xffffffc0 ;  /* 0xffffffc0000d8802 */ /* 0x000fe20000000f00 */
[----:B------:R-:W-:-:S03]  /*3f60*/  @!P1 FFMA R3, R3, 1.84467440737095516160e+19, RZ ;  /* 0x5f80000003039823 */ /* 0x000fc600000000ff */
[----:B------:R-:W-:-:S07]  /*3f70*/  @!P1 IADD3 R13, PT, PT, R13, 0x40, RZ ;  /* 0x000000400d0d9810 */ /* 0x000fce0007ffe0ff */
.L_x_77:
[----:B------:R-:W-:Y:S01]  /*3f80*/  LEA R14, R12, 0xc0800000, 0x17 ;  /* 0xc08000000c0e7811 */ /* 0x000fe200078eb8ff */
[----:B------:R-:W-:Y:S01]  /*3f90*/  BSSY.RECONVERGENT B1, `(.L_x_82) ;  /* 0x0000036000017945 */ /* 0x000fe20003800200 */
[----:B------:R-:W-:Y:S02]  /*3fa0*/  IADD3 R21, PT, PT, R21, -0x7f, RZ ;  /* 0xffffff8115157810 */ /* 0x000fe40007ffe0ff */
[----:B------:R-:W-:-:S03]  /*3fb0*/  IADD3 R16, PT, PT, -R14, R3, RZ ;  /* 0x000000030e107210 */ /* 0x000fc60007ffe1ff */
[C---:B------:R-:W-:Y:S01]  /*3fc0*/  IMAD R0, R21.reuse, -0x800000, R0 ;  /* 0xff80000015007824 */ /* 0x040fe200078e0200 */
[----:B------:R0:W1:Y:S01]  /*3fd0*/  MUFU.RCP R3, R16 ;  /* 0x0000001000037308 */ /* 0x0000620000001000 */
[----:B------:R-:W-:Y:S01]  /*3fe0*/  FADD.FTZ R19, -R16, -RZ ;  /* 0x800000ff10137221 */ /* 0x000fe20000010100 */
[----:B0-----:R-:W-:-:S04]  /*3ff0*/  IADD3 R16, PT, PT, R21, 0x7f, -R12 ;  /* 0x0000007f15107810 */ /* 0x001fc80007ffe80c */
[----:B------:R-:W-:Y:S01]  /*4000*/  IADD3 R13, PT, PT, R16, R13, RZ ;  /* 0x0000000d100d7210 */ /* 0x000fe20007ffe0ff */
[----:B-1----:R-:W-:-:S04]  /*4010*/  FFMA R14, R3, R19, 1 ;  /* 0x3f800000030e7423 */ /* 0x002fc80000000013 */
[----:B------:R-:W-:-:S04]  /*4020*/  FFMA R3, R3, R14, R3 ;  /* 0x0000000e03037223 */ /* 0x000fc80000000003 */
[----:B------:R-:W-:-:S04]  /*4030*/  FFMA R14, R0, R3, RZ ;  /* 0x00000003000e7223 */ /* 0x000fc800000000ff */
[----:B------:R-:W-:-:S04]  /*4040*/  FFMA R18, R19, R14, R0 ;  /* 0x0000000e13127223 */ /* 0x000fc80000000000 */
[----:B------:R-:W-:-:S04]  /*4050*/  FFMA R14, R3, R18, R14 ;  /* 0x00000012030e7223 */ /* 0x000fc8000000000e */
[----:B------:R-:W-:-:S04]  /*4060*/  FFMA R19, R19, R14, R0 ;  /* 0x0000000e13137223 */ /* 0x000fc80000000000 */
[----:B------:R-:W-:-:S05]  /*4070*/  FFMA R0, R3, R19, R14 ;  /* 0x0000001303007223 */ /* 0x000fca000000000e */
[----:B------:R-:W-:-:S04]  /*4080*/  SHF.R.U32.HI R12, RZ, 0x17, R0 ;  /* 0x00000017ff0c7819 */ /* 0x000fc80000011600 */
[----:B------:R-:W-:-:S04]  /*4090*/  LOP3.LUT R12, R12, 0xff, RZ, 0xc0, !PT ;  /* 0x000000ff0c0c7812 */ /* 0x000fc800078ec0ff */
[----:B------:R-:W-:-:S04]  /*40a0*/  IADD3 R16, PT, PT, R12, R13, RZ ;  /* 0x0000000d0c107210 */ /* 0x000fc80007ffe0ff */
[----:B------:R-:W-:-:S04]  /*40b0*/  IADD3 R12, PT, PT, R16, -0x1, RZ ;  /* 0xffffffff100c7810 */ /* 0x000fc80007ffe0ff */
[----:B------:R-:W-:-:S13]  /*40c0*/  ISETP.GE.U32.AND P0, PT, R12, 0xfe, PT ;  /* 0x000000fe0c00780c */ /* 0x000fda0003f06070 */
[----:B------:R-:W-:Y:S05]  /*40d0*/  @!P0 BRA `(.L_x_83) ;  /* 0x0000000000808947 */ /* 0x000fea0003800000 */
[----:B------:R-:W-:-:S13]  /*40e0*/  ISETP.GT.AND P0, PT, R16, 0xfe, PT ;  /* 0x000000fe1000780c */ /* 0x000fda0003f04270 */
[----:B------:R-:W-:Y:S05]  /*40f0*/  @P0 BRA `(.L_x_84) ;  /* 0x00000000006c0947 */ /* 0x000fea0003800000 */
[----:B------:R-:W-:-:S13]  /*4100*/  ISETP.GE.AND P0, PT, R16, 0x1, PT ;  /* 0x000000011000780c */ /* 0x000fda0003f06270 */
[----:B------:R-:W-:Y:S05]  /*4110*/  @P0 BRA `(.L_x_85) ;  /* 0x0000000000740947 */ /* 0x000fea0003800000 */
[----:B------:R-:W-:Y:S02]  /*4120*/  ISETP.GE.AND P0, PT, R16, -0x18, PT ;  /* 0xffffffe81000780c */ /* 0x000fe40003f06270 */
[----:B------:R-:W-:-:S11]  /*4130*/  LOP3.LUT R0, R0, 0x80000000, RZ, 0xc0, !PT ;  /* 0x8000000000007812 */ /* 0x000fd600078ec0ff */
[----:B------:R-:W-:Y:S05]  /*4140*/  @!P0 BRA `(.L_x_85) ;  /* 0x0000000000688947 */ /* 0x000fea0003800000 */
[CCC-:B------:R-:W-:Y:S01]  /*4150*/  FFMA.RZ R12, R3.reuse, R19.reuse, R14.reuse ;  /* 0x00000013030c7223 */ /* 0x1c0fe2000000c00e */
[C---:B------:R-:W-:Y:S02]  /*4160*/  ISETP.NE.AND P2, PT, R16.reuse, RZ, PT ;  /* 0x000000ff1000720c */ /* 0x040fe40003f45270 */
[----:B------:R-:W-:Y:S02]  /*4170*/  ISETP.NE.AND P1, PT, R16, RZ, PT ;  /* 0x000000ff1000720c */ /* 0x000fe40003f25270 */
[----:B------:R-:W-:Y:S01]  /*4180*/  LOP3.LUT R13, R12, 0x7fffff, RZ, 0xc0, !PT ;  /* 0x007fffff0c0d7812 */ /* 0x000fe200078ec0ff */
[CCC-:B------:R-:W-:Y:S01]  /*4190*/  FFMA.RP R12, R3.reuse, R19.reuse, R14.reuse ;  /* 0x00000013030c7223 */ /* 0x1c0fe2000000800e */
[----:B------:R-:W-:Y:S01]  /*41a0*/  FFMA.RM R3, R3, R19, R14 ;  /* 0x0000001303037223 */ /* 0x000fe2000000400e */
[----:B------:R-:W-:Y:S02]  /*41b0*/  IADD3 R14, PT, PT, R16, 0x20, RZ ;  /* 0x00000020100e7810 */ /* 0x000fe40007ffe0ff */
[----:B------:R-:W-:-:S02]  /*41c0*/  LOP3.LUT R13, R13, 0x800000, RZ, 0xfc, !PT ;  /* 0x008000000d0d7812 */ /* 0x000fc400078efcff */
[----:B------:R-:W-:Y:S02]  /*41d0*/  IADD3 R16, PT, PT, -R16, RZ, RZ ;  /* 0x000000ff10107210 */ /* 0x000fe40007ffe1ff */
[----:B------:R-:W-:Y:S02]  /*41e0*/  SHF.L.U32 R14, R13, R14, RZ ;  /* 0x0000000e0d0e7219 */ /* 0x000fe400000006ff */
[----:B------:R-:W-:Y:S02]  /*41f0*/  FSETP.NEU.FTZ.AND P0, PT, R12, R3, PT ;  /* 0x000000030c00720b */ /* 0x000fe40003f1d000 */
[----:B------:R-:W-:Y:S02]  /*4200*/  SEL R12, R16, RZ, P2 ;  /* 0x000000ff100c7207 */ /* 0x000fe40001000000 */
[----:B------:R-:W-:Y:S02]  /*4210*/  ISETP.NE.AND P1, PT, R14, RZ, P1 ;  /* 0x000000ff0e00720c */ /* 0x000fe40000f25270 */
[----:B------:R-:W-:-:S02]  /*4220*/  SHF.R.U32.HI R12, RZ, R12, R13 ;  /* 0x0000000cff0c7219 */ /* 0x000fc4000001160d */
[----:B------:R-:W-:Y:S02]  /*4230*/  PLOP3.LUT P0, PT, P0, P1, PT, 0xf8, 0x8f ;  /* 0x00000000008f781c */ /* 0x000fe40000703f70 */
[----:B------:R-:W-:Y:S02]  /*4240*/  SHF.R.U32.HI R14, RZ, 0x1, R12 ;  /* 0x00000001ff0e7819 */ /* 0x000fe4000001160c */
[----:B------:R-:W-:-:S04]  /*4250*/  SEL R3, RZ, 0x1, !P0 ;  /* 0x00000001ff037807 */ /* 0x000fc80004000000 */
[----:B------:R-:W-:-:S04]  /*4260*/  LOP3.LUT R3, R3, 0x1, R14, 0xf8, !PT ;  /* 0x0000000103037812 */ /* 0x000fc800078ef80e */
[----:B------:R-:W-:-:S04]  /*4270*/  LOP3.LUT R3, R3, R12, RZ, 0xc0, !PT ;  /* 0x0000000c03037212 */ /* 0x000fc800078ec0ff */
[----:B------:R-:W-:-:S04]  /*4280*/  IADD3 R3, PT, PT, R14, R3, RZ ;  /* 0x000000030e037210 */ /* 0x000fc80007ffe0ff */
[----:B------:R-:W-:Y:S01]  /*4290*/  LOP3.LUT R0, R3, R0, RZ, 0xfc, !PT ;  /* 0x0000000003007212 */ /* 0x000fe200078efcff */
[----:B------:R-:W-:Y:S06]  /*42a0*/  BRA `(.L_x_85) ;  /* 0x0000000000107947 */ /* 0x000fec0003800000 */
.L_x_84:
[----:B------:R-:W-:-:S04]  /*42b0*/  LOP3.LUT R0, R0, 0x80000000, RZ, 0xc0, !PT ;  /* 0x8000000000007812 */ /* 0x000fc800078ec0ff */
[----:B------:R-:W-:Y:S01]  /*42c0*/  LOP3.LUT R0, R0, 0x7f800000, RZ, 0xfc, !PT ;  /* 0x7f80000000007812 */ /* 0x000fe200078efcff */
[----:B------:R-:W-:Y:S06]  /*42d0*/  BRA `(.L_x_85) ;  /* 0x0000000000047947 */ /* 0x000fec0003800000 */
.L_x_83:
[----:B------:R-:W-:-:S07]  /*42e0*/  LEA R0, R13, R0, 0x17 ;  /* 0x000000000d007211 */ /* 0x000fce00078eb8ff */
.L_x_85:
[----:B------:R-:W-:Y:S05]  /*42f0*/  BSYNC.RECONVERGENT B1 ;  /* 0x0000000000017941 */ /* 0x000fea0003800200 */
.L_x_82:
[----:B------:R-:W-:Y:S05]  /*4300*/  BRA `(.L_x_86) ;  /* 0x0000000000207947 */ /* 0x000fea0003800000 */
.L_x_81:
[----:B------:R-:W-:-:S04]  /*4310*/  LOP3.LUT R0, R3, 0x80000000, R0, 0x48, !PT ;  /* 0x8000000003007812 */ /* 0x000fc800078e4800 */
[----:B------:R-:W-:Y:S01]  /*4320*/  LOP3.LUT R0, R0, 0x7f800000, RZ, 0xfc, !PT ;  /* 0x7f80000000007812 */ /* 0x000fe200078efcff */
[----:B------:R-:W-:Y:S06]  /*4330*/  BRA `(.L_x_86) ;  /* 0x0000000000147947 */ /* 0x000fec0003800000 */
.L_x_80:
[----:B------:R-:W-:Y:S01]  /*4340*/  LOP3.LUT R0, R3, 0x80000000, R0, 0x48, !PT ;  /* 0x8000000003007812 */ /* 0x000fe200078e4800 */
[----:B------:R-:W-:Y:S06]  /*4350*/  BRA `(.L_x_86) ;  /* 0x00000000000c7947 */ /* 0x000fec0003800000 */
.L_x_79:
[----:B------:R-:W0:Y:S01]  /*4360*/  MUFU.RSQ R0, -QNAN ;  /* 0xffc0000000007908 */ /* 0x000e220000001400 */
[----:B------:R-:W-:Y:S05]  /*4370*/  BRA `(.L_x_86) ;  /* 0x0000000000047947 */ /* 0x000fea0003800000 */
.L_x_78:
[----:B------:R-:W-:-:S07]  /*4380*/  FADD.FTZ R0, R0, R3 ;  /* 0x0000000300007221 */ /* 0x000fce0000010000 */
.L_x_86:
[----:B------:R-:W-:Y:S05]  /*4390*/  BSYNC.RECONVERGENT B0 ;  /* 0x0000000000007941 */ /* 0x000fea0003800200 */
.L_x_76:
[----:B------:R-:W-:Y:S01]  /*43a0*/  HFMA2 R13, -RZ, RZ, 0, 0 ;  /* 0x00000000ff0d7431 */ /* 0x000fe200000001ff */
[----:B------:R-:W-:Y:S02]  /*43b0*/  MOV R12, R10 ;  /* 0x0000000a000c7202 */ /* 0x000fe40000000f00 */
[----:B0-----:R-:W-:Y:S02]  /*43c0*/  MOV R3, R0 ;  /* 0x0000000000037202 */ /* 0x001fe40000000f00 */
[----:B------:R-:W-:Y:S05]  /*43d0*/  RET.REL.NODEC R12 `(_Z22flash_attention_kernelPKfS0_S0_iifiiPfS1_) ;  /* 0xffffffbc0c087950 */ /* 0x000fea0003c3ffff */
.L_x_87:
[----:B------:R-:W-:-:S00]  /*43e0*/  BRA `(.L_x_87) ;  /* 0xfffffffc00fc7947 */ /* 0x000fc0000383ffff */
[----:B------:R-:W-:-:S00]  /*43f0*/  NOP ;  /* 0x0000000000007918 */ /* 0x000fc00000000000 */
        /* <DEDUP_REMOVED lines=8> */
.L_x_88:


//--------------------- .nv.shared._Z22flash_attention_kernelPKfS0_S0_iifiiPfS1_ --------------------------
	.section	.nv.shared._Z22flash_attention_kernelPKfS0_S0_iifiiPfS1_,"aw",@nobits
	.sectionflags	@""
	.align	16
	.zero		1024


//--------------------- .nv.shared.reserved.0     --------------------------
	.section	.nv.shared.reserved.0,"aw",@nobits
	.weak		__nv_reservedSMEM_offset_0_alias
	.size		__nv_reservedSMEM_offset_0_alias, 0, 64
	.other		__nv_reservedSMEM_offset_0_alias,@"STO_CUDA_RESERVED_SHARED STV_DEFAULT"
__nv_reservedSMEM_offset_0_alias:
	.zero		0
	.zero		64


//--------------------- .nv.constant0._Z22flash_attention_kernelPKfS0_S0_iifiiPfS1_ --------------------------
	.section	.nv.constant0._Z22flash_attention_kernelPKfS0_S0_iifiiPfS1_,"a",@progbits
	.sectionflags	@""
	.align	4
.nv.constant0._Z22flash_attention_kernelPKfS0_S0_iifiiPfS1_:
	.zero		960


//--------------------- SYMBOLS --------------------------

	.type		.nv.reservedSmem.offset0,@object
	.size		.nv.reservedSmem.offset0,0x4
	.type		.nv.reservedSmem.cap,@object
	.size		.nv.reservedSmem.cap,0x4
